//
// Generated by NVIDIA NVVM Compiler
//
// Compiler Build ID: CL-36424714
// Cuda compilation tools, release 13.0, V13.0.88
// Based on NVVM 20.0.0
//

.version 9.0
.target sm_100
.address_size 64

	// .globl	_Z16rotate_90_serialPhS_ii
.extern .shared .align 16 .b8 tile[];

.visible .entry _Z16rotate_90_serialPhS_ii(
	.param .u64 .ptr .align 1 _Z16rotate_90_serialPhS_ii_param_0,
	.param .u64 .ptr .align 1 _Z16rotate_90_serialPhS_ii_param_1,
	.param .u32 _Z16rotate_90_serialPhS_ii_param_2,
	.param .u32 _Z16rotate_90_serialPhS_ii_param_3
)
{
	.reg .pred 	%p<8>;
	.reg .b16 	%rs<22>;
	.reg .b32 	%r<62>;
	.reg .b64 	%rd<25>;

	ld.param.u64 	%rd3, [_Z16rotate_90_serialPhS_ii_param_0];
	ld.param.u64 	%rd4, [_Z16rotate_90_serialPhS_ii_param_1];
	ld.param.u32 	%r34, [_Z16rotate_90_serialPhS_ii_param_2];
	ld.param.u32 	%r35, [_Z16rotate_90_serialPhS_ii_param_3];
	cvta.to.global.u64 	%rd1, %rd4;
	cvta.to.global.u64 	%rd2, %rd3;
	min.s32 	%r36, %r34, %r35;
	setp.lt.s32 	%p1, %r36, 1;
	@%p1 bra 	$L__BB0_11;
	and.b32  	%r1, %r35, 3;
	and.b32  	%r2, %r35, 2147483644;
	and.b32  	%r3, %r35, 1;
	neg.s32 	%r4, %r2;
	mul.lo.s32 	%r5, %r34, 6;
	mul.lo.s32 	%r6, %r34, 12;
	mul.lo.s32 	%r7, %r34, 9;
	mul.lo.s32 	%r8, %r34, 3;
	mul.lo.s32 	%r9, %r35, 3;
	mov.b32 	%r53, 0;
$L__BB0_2:
	setp.lt.u32 	%p2, %r35, 4;
	mul.lo.s32 	%r11, %r53, %r35;
	sub.s32 	%r12, %r34, %r53;
	mov.b32 	%r61, 0;
	@%p2 bra 	$L__BB0_5;
	mul.lo.s32 	%r39, %r53, 3;
	sub.s32 	%r58, %r5, %r39;
	sub.s32 	%r57, %r7, %r39;
	sub.s32 	%r56, %r6, %r39;
	sub.s32 	%r55, %r8, %r39;
	mul.lo.s32 	%r54, %r9, %r53;
	mov.u32 	%r59, %r4;
$L__BB0_4:
	.pragma "nounroll";
	add.s32 	%r40, %r55, -3;
	cvt.s64.s32 	%rd5, %r54;
	add.s64 	%rd6, %rd2, %rd5;
	ld.global.u8 	%rs1, [%rd6];
	cvt.s64.s32 	%rd7, %r40;
	add.s64 	%rd8, %rd1, %rd7;
	st.global.u8 	[%rd8], %rs1;
	ld.global.u8 	%rs2, [%rd6+1];
	st.global.u8 	[%rd8+1], %rs2;
	ld.global.u8 	%rs3, [%rd6+2];
	st.global.u8 	[%rd8+2], %rs3;
	add.s32 	%r41, %r58, -3;
	ld.global.u8 	%rs4, [%rd6+3];
	cvt.s64.s32 	%rd9, %r41;
	add.s64 	%rd10, %rd1, %rd9;
	st.global.u8 	[%rd10], %rs4;
	ld.global.u8 	%rs5, [%rd6+4];
	st.global.u8 	[%rd10+1], %rs5;
	ld.global.u8 	%rs6, [%rd6+5];
	st.global.u8 	[%rd10+2], %rs6;
	add.s32 	%r42, %r57, -3;
	ld.global.u8 	%rs7, [%rd6+6];
	cvt.s64.s32 	%rd11, %r42;
	add.s64 	%rd12, %rd1, %rd11;
	st.global.u8 	[%rd12], %rs7;
	ld.global.u8 	%rs8, [%rd6+7];
	st.global.u8 	[%rd12+1], %rs8;
	ld.global.u8 	%rs9, [%rd6+8];
	st.global.u8 	[%rd12+2], %rs9;
	add.s32 	%r43, %r56, -3;
	ld.global.u8 	%rs10, [%rd6+9];
	cvt.s64.s32 	%rd13, %r43;
	add.s64 	%rd14, %rd1, %rd13;
	st.global.u8 	[%rd14], %rs10;
	ld.global.u8 	%rs11, [%rd6+10];
	st.global.u8 	[%rd14+1], %rs11;
	ld.global.u8 	%rs12, [%rd6+11];
	st.global.u8 	[%rd14+2], %rs12;
	add.s32 	%r59, %r59, 4;
	add.s32 	%r58, %r58, %r6;
	add.s32 	%r57, %r57, %r6;
	add.s32 	%r56, %r56, %r6;
	add.s32 	%r55, %r55, %r6;
	add.s32 	%r54, %r54, 12;
	setp.ne.s32 	%p3, %r59, 0;
	mov.u32 	%r61, %r2;
	@%p3 bra 	$L__BB0_4;
$L__BB0_5:
	setp.eq.s32 	%p4, %r1, 0;
	@%p4 bra 	$L__BB0_10;
	setp.eq.s32 	%p5, %r1, 1;
	@%p5 bra 	$L__BB0_8;
	add.s32 	%r44, %r61, %r11;
	mul.lo.s32 	%r45, %r44, 3;
	mad.lo.s32 	%r46, %r61, %r34, %r12;
	mad.lo.s32 	%r47, %r46, 3, -3;
	cvt.s64.s32 	%rd15, %r45;
	add.s64 	%rd16, %rd2, %rd15;
	ld.global.u8 	%rs13, [%rd16];
	cvt.s64.s32 	%rd17, %r47;
	add.s64 	%rd18, %rd1, %rd17;
	st.global.u8 	[%rd18], %rs13;
	ld.global.u8 	%rs14, [%rd16+1];
	st.global.u8 	[%rd18+1], %rs14;
	ld.global.u8 	%rs15, [%rd16+2];
	st.global.u8 	[%rd18+2], %rs15;
	add.s32 	%r48, %r47, %r8;
	ld.global.u8 	%rs16, [%rd16+3];
	cvt.s64.s32 	%rd19, %r48;
	add.s64 	%rd20, %rd1, %rd19;
	st.global.u8 	[%rd20], %rs16;
	ld.global.u8 	%rs17, [%rd16+4];
	st.global.u8 	[%rd20+1], %rs17;
	ld.global.u8 	%rs18, [%rd16+5];
	st.global.u8 	[%rd20+2], %rs18;
	add.s32 	%r61, %r61, 2;
$L__BB0_8:
	setp.eq.s32 	%p6, %r3, 0;
	@%p6 bra 	$L__BB0_10;
	add.s32 	%r49, %r61, %r11;
	mul.lo.s32 	%r50, %r49, 3;
	mad.lo.s32 	%r51, %r61, %r34, %r12;
	mad.lo.s32 	%r52, %r51, 3, -3;
	cvt.s64.s32 	%rd21, %r50;
	add.s64 	%rd22, %rd2, %rd21;
	ld.global.u8 	%rs19, [%rd22];
	cvt.s64.s32 	%rd23, %r52;
	add.s64 	%rd24, %rd1, %rd23;
	st.global.u8 	[%rd24], %rs19;
	ld.global.u8 	%rs20, [%rd22+1];
	st.global.u8 	[%rd24+1], %rs20;
	ld.global.u8 	%rs21, [%rd22+2];
	st.global.u8 	[%rd24+2], %rs21;
$L__BB0_10:
	add.s32 	%r53, %r53, 1;
	setp.ne.s32 	%p7, %r53, %r34;
	@%p7 bra 	$L__BB0_2;
$L__BB0_11:
	ret;

}
	// .globl	_Z30rotate_90_parallel_per_elementPhS_ii
.visible .entry _Z30rotate_90_parallel_per_elementPhS_ii(
	.param .u64 .ptr .align 1 _Z30rotate_90_parallel_per_elementPhS_ii_param_0,
	.param .u64 .ptr .align 1 _Z30rotate_90_parallel_per_elementPhS_ii_param_1,
	.param .u32 _Z30rotate_90_parallel_per_elementPhS_ii_param_2,
	.param .u32 _Z30rotate_90_parallel_per_elementPhS_ii_param_3
)
{
	.reg .pred 	%p<9>;
	.reg .b16 	%rs<4>;
	.reg .b32 	%r<21>;
	.reg .b64 	%rd<13>;

	ld.param.u64 	%rd1, [_Z30rotate_90_parallel_per_elementPhS_ii_param_0];
	ld.param.u64 	%rd2, [_Z30rotate_90_parallel_per_elementPhS_ii_param_1];
	ld.param.u32 	%r4, [_Z30rotate_90_parallel_per_elementPhS_ii_param_2];
	ld.param.u32 	%r5, [_Z30rotate_90_parallel_per_elementPhS_ii_param_3];
	mov.u32 	%r6, %ctaid.x;
	mov.u32 	%r7, %ntid.x;
	mov.u32 	%r8, %tid.x;
	mad.lo.s32 	%r9, %r6, %r7, %r8;
	mov.u32 	%r10, %ctaid.y;
	mov.u32 	%r11, %ntid.y;
	mov.u32 	%r12, %tid.y;
	mad.lo.s32 	%r13, %r10, %r11, %r12;
	mad.lo.s32 	%r14, %r5, %r9, %r13;
	mul.lo.s32 	%r1, %r14, 3;
	sub.s32 	%r15, %r4, %r9;
	mad.lo.s32 	%r16, %r4, %r13, %r15;
	mul.lo.s32 	%r2, %r16, 3;
	add.s32 	%r3, %r2, -3;
	mul.lo.s32 	%r17, %r4, %r5;
	mul.lo.s32 	%r18, %r17, 3;
	setp.lt.s32 	%p1, %r1, %r18;
	setp.gt.s32 	%p2, %r1, -1;
	and.pred  	%p3, %p1, %p2;
	setp.lt.s32 	%p4, %r3, %r18;
	setp.gt.s32 	%p5, %r3, -1;
	and.pred  	%p6, %p4, %p5;
	and.pred  	%p7, %p3, %p6;
	not.pred 	%p8, %p7;
	@%p8 bra 	$L__BB1_2;
	cvta.to.global.u64 	%rd3, %rd1;
	cvta.to.global.u64 	%rd4, %rd2;
	cvt.u64.u32 	%rd5, %r1;
	add.s64 	%rd6, %rd3, %rd5;
	ld.global.u8 	%rs1, [%rd6];
	cvt.u64.u32 	%rd7, %r3;
	add.s64 	%rd8, %rd4, %rd7;
	st.global.u8 	[%rd8], %rs1;
	ld.global.u8 	%rs2, [%rd6+1];
	add.s32 	%r19, %r2, -2;
	cvt.u64.u32 	%rd9, %r19;
	add.s64 	%rd10, %rd4, %rd9;
	st.global.u8 	[%rd10], %rs2;
	ld.global.u8 	%rs3, [%rd6+2];
	add.s32 	%r20, %r2, -1;
	cvt.u64.u32 	%rd11, %r20;
	add.s64 	%rd12, %rd4, %rd11;
	st.global.u8 	[%rd12], %rs3;
$L__BB1_2:
	ret;

}
	// .globl	_Z36rotate_90_parallel_per_element_tiledPhS_iij
.visible .entry _Z36rotate_90_parallel_per_element_tiledPhS_iij(
	.param .u64 .ptr .align 1 _Z36rotate_90_parallel_per_element_tiledPhS_iij_param_0,
	.param .u64 .ptr .align 1 _Z36rotate_90_parallel_per_element_tiledPhS_iij_param_1,
	.param .u32 _Z36rotate_90_parallel_per_element_tiledPhS_iij_param_2,
	.param .u32 _Z36rotate_90_parallel_per_element_tiledPhS_iij_param_3,
	.param .u32 _Z36rotate_90_parallel_per_element_tiledPhS_iij_param_4
)
{
	.reg .pred 	%p<17>;
	.reg .b16 	%rs<7>;
	.reg .b32 	%r<27>;
	.reg .b64 	%rd<9>;

	ld.param.u64 	%rd1, [_Z36rotate_90_parallel_per_element_tiledPhS_iij_param_0];
	ld.param.u64 	%rd2, [_Z36rotate_90_parallel_per_element_tiledPhS_iij_param_1];
	ld.param.u32 	%r8, [_Z36rotate_90_parallel_per_element_tiledPhS_iij_param_2];
	ld.param.u32 	%r9, [_Z36rotate_90_parallel_per_element_tiledPhS_iij_param_3];
	ld.param.u32 	%r10, [_Z36rotate_90_parallel_per_element_tiledPhS_iij_param_4];
	mov.u32 	%r11, %ctaid.x;
	mov.u32 	%r12, %ctaid.y;
	mul.lo.s32 	%r13, %r12, %r10;
	mul.lo.s32 	%r1, %r13, 3;
	mov.u32 	%r14, %tid.x;
	mov.u32 	%r2, %tid.y;
	mul.lo.s32 	%r15, %r14, %r10;
	mul.lo.s32 	%r16, %r2, 3;
	mad.lo.s32 	%r17, %r15, 3, %r16;
	mad.lo.s32 	%r3, %r10, %r11, %r14;
	mul.lo.s32 	%r18, %r9, 3;
	add.s32 	%r19, %r1, %r16;
	mad.lo.s32 	%r4, %r18, %r3, %r19;
	mul.lo.s32 	%r5, %r18, %r8;
	mul.lo.s32 	%r20, %r10, %r10;
	mul.lo.s32 	%r21, %r20, 3;
	setp.lt.s32 	%p3, %r17, %r21;
	setp.gt.s32 	%p4, %r17, -1;
	and.pred  	%p1, %p3, %p4;
	setp.lt.s32 	%p5, %r4, %r5;
	setp.gt.s32 	%p6, %r4, -1;
	and.pred  	%p2, %p5, %p6;
	and.pred  	%p8, %p1, %p2;
	mov.u32 	%r22, tile;
	add.s32 	%r6, %r22, %r17;
	not.pred 	%p9, %p8;
	@%p9 bra 	$L__BB2_2;
	cvta.to.global.u64 	%rd3, %rd1;
	cvt.u64.u32 	%rd4, %r4;
	add.s64 	%rd5, %rd3, %rd4;
	ld.global.u8 	%rs1, [%rd5];
	st.shared.u8 	[%r6], %rs1;
	ld.global.u8 	%rs2, [%rd5+1];
	st.shared.u8 	[%r6+1], %rs2;
	ld.global.u8 	%rs3, [%rd5+2];
	st.shared.u8 	[%r6+2], %rs3;
$L__BB2_2:
	bar.sync 	0;
	mul.lo.s32 	%r23, %r1, %r8;
	mad.lo.s32 	%r24, %r8, %r2, %r8;
	sub.s32 	%r25, %r24, %r3;
	mad.lo.s32 	%r26, %r25, 3, %r23;
	add.s32 	%r7, %r26, -3;
	setp.lt.s32 	%p10, %r7, %r5;
	setp.gt.s32 	%p11, %r7, -1;
	and.pred  	%p12, %p10, %p11;
	and.pred  	%p14, %p1, %p12;
	and.pred  	%p15, %p14, %p2;
	not.pred 	%p16, %p15;
	@%p16 bra 	$L__BB2_4;
	ld.shared.u8 	%rs4, [%r6];
	cvt.u64.u32 	%rd6, %r7;
	cvta.to.global.u64 	%rd7, %rd2;
	add.s64 	%rd8, %rd7, %rd6;
	st.global.u8 	[%rd8], %rs4;
	ld.shared.u8 	%rs5, [%r6+1];
	st.global.u8 	[%rd8+1], %rs5;
	ld.shared.u8 	%rs6, [%r6+2];
	st.global.u8 	[%rd8+2], %rs6;
$L__BB2_4:
	ret;

}
	// .globl	_Z43rotate_90_parallel_per_element_tiled_paddedPhS_iij
.visible .entry _Z43rotate_90_parallel_per_element_tiled_paddedPhS_iij(
	.param .u64 .ptr .align 1 _Z43rotate_90_parallel_per_element_tiled_paddedPhS_iij_param_0,
	.param .u64 .ptr .align 1 _Z43rotate_90_parallel_per_element_tiled_paddedPhS_iij_param_1,
	.param .u32 _Z43rotate_90_parallel_per_element_tiled_paddedPhS_iij_param_2,
	.param .u32 _Z43rotate_90_parallel_per_element_tiled_paddedPhS_iij_param_3,
	.param .u32 _Z43rotate_90_parallel_per_element_tiled_paddedPhS_iij_param_4
)
{
	.reg .pred 	%p<17>;
	.reg .b16 	%rs<7>;
	.reg .b32 	%r<30>;
	.reg .b64 	%rd<9>;

	ld.param.u64 	%rd1, [_Z43rotate_90_parallel_per_element_tiled_paddedPhS_iij_param_0];
	ld.param.u64 	%rd2, [_Z43rotate_90_parallel_per_element_tiled_paddedPhS_iij_param_1];
	ld.param.u32 	%r8, [_Z43rotate_90_parallel_per_element_tiled_paddedPhS_iij_param_2];
	ld.param.u32 	%r9, [_Z43rotate_90_parallel_per_element_tiled_paddedPhS_iij_param_3];
	ld.param.u32 	%r10, [_Z43rotate_90_parallel_per_element_tiled_paddedPhS_iij_param_4];
	mov.u32 	%r11, %ctaid.x;
	mov.u32 	%r12, %ctaid.y;
	mul.lo.s32 	%r13, %r12, %r10;
	mul.lo.s32 	%r1, %r13, 3;
	mov.u32 	%r14, %tid.x;
	mov.u32 	%r2, %tid.y;
	mul.lo.s32 	%r15, %r8, %r9;
	mul.lo.s32 	%r3, %r15, 3;
	mad.lo.s32 	%r17, %r10, %r10, %r10;
	mul.lo.s32 	%r18, %r17, 3;
	mad.lo.s32 	%r19, %r14, %r10, %r14;
	mul.lo.s32 	%r20, %r2, 3;
	mad.lo.s32 	%r21, %r19, 3, %r20;
	mad.lo.s32 	%r4, %r10, %r11, %r14;
	mul.lo.s32 	%r22, %r9, %r4;
	add.s32 	%r23, %r1, %r20;
	mad.lo.s32 	%r24, %r22, 3, %r23;
	setp.lt.s32 	%p2, %r21, %r18;
	setp.gt.s32 	%p3, %r21, -1;
	and.pred  	%p1, %p2, %p3;
	not.pred 	%p4, %p1;
	setp.ge.s32 	%p5, %r24, %r3;
	mov.u32 	%r25, tile;
	add.s32 	%r6, %r25, %r21;
	or.pred  	%p6, %p4, %p5;
	@%p6 bra 	$L__BB3_2;
	cvta.to.global.u64 	%rd3, %rd1;
	cvt.s64.s32 	%rd4, %r24;
	add.s64 	%rd5, %rd3, %rd4;
	ld.global.u8 	%rs1, [%rd5];
	st.shared.u8 	[%r6], %rs1;
	ld.global.u8 	%rs2, [%rd5+1];
	st.shared.u8 	[%r6+1], %rs2;
	ld.global.u8 	%rs3, [%rd5+2];
	st.shared.u8 	[%r6+2], %rs3;
$L__BB3_2:
	setp.lt.s32 	%p7, %r24, %r3;
	bar.sync 	0;
	mul.lo.s32 	%r26, %r1, %r8;
	mad.lo.s32 	%r27, %r8, %r2, %r8;
	sub.s32 	%r28, %r27, %r4;
	mad.lo.s32 	%r29, %r28, 3, %r26;
	add.s32 	%r7, %r29, -3;
	setp.lt.s32 	%p8, %r7, %r3;
	setp.gt.s32 	%p9, %r7, -1;
	and.pred  	%p10, %p8, %p9;
	and.pred  	%p12, %p1, %p10;
	setp.gt.s32 	%p13, %r24, -1;
	and.pred  	%p14, %p7, %p13;
	and.pred  	%p15, %p12, %p14;
	not.pred 	%p16, %p15;
	@%p16 bra 	$L__BB3_4;
	ld.shared.u8 	%rs4, [%r6];
	cvt.u64.u32 	%rd6, %r7;
	cvta.to.global.u64 	%rd7, %rd2;
	add.s64 	%rd8, %rd7, %rd6;
	st.global.u8 	[%rd8], %rs4;
	ld.shared.u8 	%rs5, [%r6+1];
	st.global.u8 	[%rd8+1], %rs5;
	ld.shared.u8 	%rs6, [%r6+2];
	st.global.u8 	[%rd8+2], %rs6;
$L__BB3_4:
	ret;

}


// ===== COMPILED SASS (sm_100) =====

	.target	sm_100

	.elftype	@"ET_EXEC"


//--------------------- .note.nv.tkinfo           --------------------------
	.section	.note.nv.tkinfo,"",@"SHT_NOTE"
	.sectionflags	@"SHF_NOTE_NV_TKINFO"
	.tkinfo
        /*0018*/ 	.word	0x00000002
        /*0030*/ 	.string	""
        /*0030*/ 	.string	"ptxas"
        /*0030*/ 	.string	"Cuda compilation tools, release 13.0, V13.0.88"
        /*0030*/ 	.string	"Build cuda_13.0.r13.0/compiler.36424714_0"
        /*0030*/ 	.string	"-arch sm_100 -m 64 "



//--------------------- .note.nv.cuinfo           --------------------------
	.section	.note.nv.cuinfo,"",@"SHT_NOTE"
	.sectionflags	@"SHF_NOTE_NV_CUINFO"
        /*0018*/ 	.short	0x0002
        /*001a*/ 	.short	0x0064
        /*001c*/ 	.short	0x0082
	.zero		2


//--------------------- .nv.info                  --------------------------
	.section	.nv.info,"",@"SHT_CUDA_INFO"
	.align	4


	//----- nvinfo : EIATTR_REGCOUNT
	.align		4
        /*0000*/ 	.byte	0x04, 0x2f
        /*0002*/ 	.short	(.L_1 - .L_0)
	.align		4
.L_0:
        /*0004*/ 	.word	index@(_Z16rotate_90_serialPhS_ii)
        /*0008*/ 	.word	0x00000020


	//----- nvinfo : EIATTR_FRAME_SIZE
	.align		4
.L_1:
        /*000c*/ 	.byte	0x04, 0x11
        /*000e*/ 	.short	(.L_3 - .L_2)
	.align		4
.L_2:
        /*0010*/ 	.word	index@(_Z16rotate_90_serialPhS_ii)
        /*0014*/ 	.word	0x00000000


	//----- nvinfo : EIATTR_REGCOUNT
	.align		4
.L_3:
        /*0018*/ 	.byte	0x04, 0x2f
        /*001a*/ 	.short	(.L_5 - .L_4)
	.align		4
.L_4:
        /*001c*/ 	.word	index@(_Z30rotate_90_parallel_per_elementPhS_ii)
        /*0020*/ 	.word	0x00000012


	//----- nvinfo : EIATTR_FRAME_SIZE
	.align		4
.L_5:
        /*0024*/ 	.byte	0x04, 0x11
        /*0026*/ 	.short	(.L_7 - .L_6)
	.align		4
.L_6:
        /*0028*/ 	.word	index@(_Z30rotate_90_parallel_per_elementPhS_ii)
        /*002c*/ 	.word	0x00000000


	//----- nvinfo : EIATTR_REGCOUNT
	.align		4
.L_7:
        /*0030*/ 	.byte	0x04, 0x2f
        /*0032*/ 	.short	(.L_9 - .L_8)
	.align		4
.L_8:
        /*0034*/ 	.word	index@(_Z36rotate_90_parallel_per_element_tiledPhS_iij)
        /*0038*/ 	.word	0x00000010


	//----- nvinfo : EIATTR_FRAME_SIZE
	.align		4
.L_9:
        /*003c*/ 	.byte	0x04, 0x11
        /*003e*/ 	.short	(.L_11 - .L_10)
	.align		4
.L_10:
        /*0040*/ 	.word	index@(_Z36rotate_90_parallel_per_element_tiledPhS_iij)
        /*0044*/ 	.word	0x00000000


	//----- nvinfo : EIATTR_REGCOUNT
	.align		4
.L_11:
        /*0048*/ 	.byte	0x04, 0x2f
        /*004a*/ 	.short	(.L_13 - .L_12)
	.align		4
.L_12:
        /*004c*/ 	.word	index@(_Z43rotate_90_parallel_per_element_tiled_paddedPhS_iij)
        /*0050*/ 	.word	0x00000011


	//----- nvinfo : EIATTR_FRAME_SIZE
	.align		4
.L_13:
        /*0054*/ 	.byte	0x04, 0x11
        /*0056*/ 	.short	(.L_15 - .L_14)
	.align		4
.L_14:
        /*0058*/ 	.word	index@(_Z43rotate_90_parallel_per_element_tiled_paddedPhS_iij)
        /*005c*/ 	.word	0x00000000


	//----- nvinfo : EIATTR_MIN_STACK_SIZE
	.align		4
.L_15:
        /*0060*/ 	.byte	0x04, 0x12
        /*0062*/ 	.short	(.L_17 - .L_16)
	.align		4
.L_16:
        /*0064*/ 	.word	index@(_Z43rotate_90_parallel_per_element_tiled_paddedPhS_iij)
        /*0068*/ 	.word	0x00000000


	//----- nvinfo : EIATTR_MIN_STACK_SIZE
	.align		4
.L_17:
        /*006c*/ 	.byte	0x04, 0x12
        /*006e*/ 	.short	(.L_19 - .L_18)
	.align		4
.L_18:
        /*0070*/ 	.word	index@(_Z36rotate_90_parallel_per_element_tiledPhS_iij)
        /*0074*/ 	.word	0x00000000


	//----- nvinfo : EIATTR_MIN_STACK_SIZE
	.align		4
.L_19:
        /*0078*/ 	.byte	0x04, 0x12
        /*007a*/ 	.short	(.L_21 - .L_20)
	.align		4
.L_20:
        /*007c*/ 	.word	index@(_Z30rotate_90_parallel_per_elementPhS_ii)
        /*0080*/ 	.word	0x00000000


	//----- nvinfo : EIATTR_MIN_STACK_SIZE
	.align		4
.L_21:
        /*0084*/ 	.byte	0x04, 0x12
        /*0086*/ 	.short	(.L_23 - .L_22)
	.align		4
.L_22:
        /*0088*/ 	.word	index@(_Z16rotate_90_serialPhS_ii)
        /*008c*/ 	.word	0x00000000
.L_23:


//--------------------- .nv.compat                --------------------------
	.section	.nv.compat,"",@"SHT_CUDA_COMPAT_INFO"
	.align	4
        /*0000*/ 	.byte	0x02, 0x09, 0x00, 0x00, 0x02, 0x02, 0x01, 0x00, 0x02, 0x05, 0x05, 0x00, 0x03, 0x07, 0x01, 0x01
        /*0010*/ 	.byte	0x02, 0x03, 0x00, 0x00, 0x02, 0x06, 0x01, 0x00, 0x04, 0x0b, 0x08, 0x00, 0x09, 0x00, 0x00, 0x00
        /*0020*/ 	.byte	0x00, 0x00, 0x00, 0x00


//--------------------- .nv.info._Z43rotate_90_parallel_per_element_tiled_paddedPhS_iij --------------------------
	.section	.nv.info._Z43rotate_90_parallel_per_element_tiled_paddedPhS_iij,"",@"SHT_CUDA_INFO"
	.sectionflags	@""
	.align	4


	//----- nvinfo : EIATTR_CUDA_API_VERSION
	.align		4
        /*0000*/ 	.byte	0x04, 0x37
        /*0002*/ 	.short	(.L_25 - .L_24)
.L_24:
        /*0004*/ 	.word	0x00000082


	//----- nvinfo : EIATTR_KPARAM_INFO
	.align		4
.L_25:
        /*0008*/ 	.byte	0x04, 0x17
        /*000a*/ 	.short	(.L_27 - .L_26)
.L_26:
        /*000c*/ 	.word	0x00000000
        /*0010*/ 	.short	0x0004
        /*0012*/ 	.short	0x0018
        /*0014*/ 	.byte	0x00, 0xf0, 0x11, 0x00


	//----- nvinfo : EIATTR_KPARAM_INFO
	.align		4
.L_27:
        /*0018*/ 	.byte	0x04, 0x17
        /*001a*/ 	.short	(.L_29 - .L_28)
.L_28:
        /*001c*/ 	.word	0x00000000
        /*0020*/ 	.short	0x0003
        /*0022*/ 	.short	0x0014
        /*0024*/ 	.byte	0x00, 0xf0, 0x11, 0x00


	//----- nvinfo : EIATTR_KPARAM_INFO
	.align		4
.L_29:
        /*0028*/ 	.byte	0x04, 0x17
        /*002a*/ 	.short	(.L_31 - .L_30)
.L_30:
        /*002c*/ 	.word	0x00000000
        /*0030*/ 	.short	0x0002
        /*0032*/ 	.short	0x0010
        /*0034*/ 	.byte	0x00, 0xf0, 0x11, 0x00


	//----- nvinfo : EIATTR_KPARAM_INFO
	.align		4
.L_31:
        /*0038*/ 	.byte	0x04, 0x17
        /*003a*/ 	.short	(.L_33 - .L_32)
.L_32:
        /*003c*/ 	.word	0x00000000
        /*0040*/ 	.short	0x0001
        /*0042*/ 	.short	0x0008
        /*0044*/ 	.byte	0x00, 0xf5, 0x21, 0x00


	//----- nvinfo : EIATTR_KPARAM_INFO
	.align		4
.L_33:
        /*0048*/ 	.byte	0x04, 0x17
        /*004a*/ 	.short	(.L_35 - .L_34)
.L_34:
        /*004c*/ 	.word	0x00000000
        /*0050*/ 	.short	0x0000
        /*0052*/ 	.short	0x0000
        /*0054*/ 	.byte	0x00, 0xf5, 0x21, 0x00


	//----- nvinfo : EIATTR_SPARSE_MMA_MASK
	.align		4
.L_35:
        /*0058*/ 	.byte	0x03, 0x50
        /*005a*/ 	.short	0x0000


	//----- nvinfo : EIATTR_MAXREG_COUNT
	.align		4
        /*005c*/ 	.byte	0x03, 0x1b
        /*005e*/ 	.short	0x00ff


	//----- nvinfo : EIATTR_NUM_BARRIERS
	.align		4
        /*0060*/ 	.byte	0x02, 0x4c
        /*0062*/ 	.byte	0x01
	.zero		1


	//----- nvinfo : EIATTR_MERCURY_ISA_VERSION
	.align		4
        /*0064*/ 	.byte	0x03, 0x5f
        /*0066*/ 	.short	0x0101


	//----- nvinfo : EIATTR_VRC_CTA_INIT_COUNT
	.align		4
        /*0068*/ 	.byte	0x02, 0x4a
	.zero		1
	.zero		1


	//----- nvinfo : EIATTR_EXIT_INSTR_OFFSETS
	.align		4
        /*006c*/ 	.byte	0x04, 0x1c
        /*006e*/ 	.short	(.L_37 - .L_36)


	//   ....[0]....
.L_36:
        /*0070*/ 	.word	0x000002e0


	//   ....[1]....
        /*0074*/ 	.word	0x00000380


	//----- nvinfo : EIATTR_CBANK_PARAM_SIZE
	.align		4
.L_37:
        /*0078*/ 	.byte	0x03, 0x19
        /*007a*/ 	.short	0x001c


	//----- nvinfo : EIATTR_PARAM_CBANK
	.align		4
        /*007c*/ 	.byte	0x04, 0x0a
        /*007e*/ 	.short	(.L_39 - .L_38)
	.align		4
.L_38:
        /*0080*/ 	.word	index@(.nv.constant0._Z43rotate_90_parallel_per_element_tiled_paddedPhS_iij)
        /*0084*/ 	.short	0x0380
        /*0086*/ 	.short	0x001c


	//----- nvinfo : EIATTR_SW_WAR
	.align		4
.L_39:
        /*0088*/ 	.byte	0x04, 0x36
        /*008a*/ 	.short	(.L_41 - .L_40)
.L_40:
        /*008c*/ 	.word	0x00000008
.L_41:


//--------------------- .nv.info._Z36rotate_90_parallel_per_element_tiledPhS_iij --------------------------
	.section	.nv.info._Z36rotate_90_parallel_per_element_tiledPhS_iij,"",@"SHT_CUDA_INFO"
	.sectionflags	@""
	.align	4


	//----- nvinfo : EIATTR_CUDA_API_VERSION
	.align		4
        /*0000*/ 	.byte	0x04, 0x37
        /*0002*/ 	.short	(.L_43 - .L_42)
.L_42:
        /*0004*/ 	.word	0x00000082


	//----- nvinfo : EIATTR_KPARAM_INFO
	.align		4
.L_43:
        /*0008*/ 	.byte	0x04, 0x17
        /*000a*/ 	.short	(.L_45 - .L_44)
.L_44:
        /*000c*/ 	.word	0x00000000
        /*0010*/ 	.short	0x0004
        /*0012*/ 	.short	0x0018
        /*0014*/ 	.byte	0x00, 0xf0, 0x11, 0x00


	//----- nvinfo : EIATTR_KPARAM_INFO
	.align		4
.L_45:
        /*0018*/ 	.byte	0x04, 0x17
        /*001a*/ 	.short	(.L_47 - .L_46)
.L_46:
        /*001c*/ 	.word	0x00000000
        /*0020*/ 	.short	0x0003
        /*0022*/ 	.short	0x0014
        /*0024*/ 	.byte	0x00, 0xf0, 0x11, 0x00


	//----- nvinfo : EIATTR_KPARAM_INFO
	.align		4
.L_47:
        /*0028*/ 	.byte	0x04, 0x17
        /*002a*/ 	.short	(.L_49 - .L_48)
.L_48:
        /*002c*/ 	.word	0x00000000
        /*0030*/ 	.short	0x0002
        /*0032*/ 	.short	0x0010
        /*0034*/ 	.byte	0x00, 0xf0, 0x11, 0x00


	//----- nvinfo : EIATTR_KPARAM_INFO
	.align		4
.L_49:
        /*0038*/ 	.byte	0x04, 0x17
        /*003a*/ 	.short	(.L_51 - .L_50)
.L_50:
        /*003c*/ 	.word	0x00000000
        /*0040*/ 	.short	0x0001
        /*0042*/ 	.short	0x0008
        /*0044*/ 	.byte	0x00, 0xf5, 0x21, 0x00


	//----- nvinfo : EIATTR_KPARAM_INFO
	.align		4
.L_51:
        /*0048*/ 	.byte	0x04, 0x17
        /*004a*/ 	.short	(.L_53 - .L_52)
.L_52:
        /*004c*/ 	.word	0x00000000
        /*0050*/ 	.short	0x0000
        /*0052*/ 	.short	0x0000
        /*0054*/ 	.byte	0x00, 0xf5, 0x21, 0x00


	//----- nvinfo : EIATTR_SPARSE_MMA_MASK
	.align		4
.L_53:
        /*0058*/ 	.byte	0x03, 0x50
        /*005a*/ 	.short	0x0000


	//----- nvinfo : EIATTR_MAXREG_COUNT
	.align		4
        /*005c*/ 	.byte	0x03, 0x1b
        /*005e*/ 	.short	0x00ff


	//----- nvinfo : EIATTR_NUM_BARRIERS
	.align		4
        /*0060*/ 	.byte	0x02, 0x4c
        /*0062*/ 	.byte	0x01
	.zero		1


	//----- nvinfo : EIATTR_MERCURY_ISA_VERSION
	.align		4
        /*0064*/ 	.byte	0x03, 0x5f
        /*0066*/ 	.short	0x0101


	//----- nvinfo : EIATTR_VRC_CTA_INIT_COUNT
	.align		4
        /*0068*/ 	.byte	0x02, 0x4a
	.zero		1
	.zero		1


	//----- nvinfo : EIATTR_EXIT_INSTR_OFFSETS
	.align		4
        /*006c*/ 	.byte	0x04, 0x1c
        /*006e*/ 	.short	(.L_55 - .L_54)


	//   ....[0]....
.L_54:
        /*0070*/ 	.word	0x000002c0


	//   ....[1]....
        /*0074*/ 	.word	0x00000360


	//----- nvinfo : EIATTR_CBANK_PARAM_SIZE
	.align		4
.L_55:
        /*0078*/ 	.byte	0x03, 0x19
        /*007a*/ 	.short	0x001c


	//----- nvinfo : EIATTR_PARAM_CBANK
	.align		4
        /*007c*/ 	.byte	0x04, 0x0a
        /*007e*/ 	.short	(.L_57 - .L_56)
	.align		4
.L_56:
        /*0080*/ 	.word	index@(.nv.constant0._Z36rotate_90_parallel_per_element_tiledPhS_iij)
        /*0084*/ 	.short	0x0380
        /*0086*/ 	.short	0x001c


	//----- nvinfo : EIATTR_SW_WAR
	.align		4
.L_57:
        /*0088*/ 	.byte	0x04, 0x36
        /*008a*/ 	.short	(.L_59 - .L_58)
.L_58:
        /*008c*/ 	.word	0x00000008
.L_59:


//--------------------- .nv.info._Z30rotate_90_parallel_per_elementPhS_ii --------------------------
	.section	.nv.info._Z30rotate_90_parallel_per_elementPhS_ii,"",@"SHT_CUDA_INFO"
	.sectionflags	@""
	.align	4


	//----- nvinfo : EIATTR_CUDA_API_VERSION
	.align		4
        /*0000*/ 	.byte	0x04, 0x37
        /*0002*/ 	.short	(.L_61 - .L_60)
.L_60:
        /*0004*/ 	.word	0x00000082


	//----- nvinfo : EIATTR_KPARAM_INFO
	.align		4
.L_61:
        /*0008*/ 	.byte	0x04, 0x17
        /*000a*/ 	.short	(.L_63 - .L_62)
.L_62:
        /*000c*/ 	.word	0x00000000
        /*0010*/ 	.short	0x0003
        /*0012*/ 	.short	0x0014
        /*0014*/ 	.byte	0x00, 0xf0, 0x11, 0x00


	//----- nvinfo : EIATTR_KPARAM_INFO
	.align		4
.L_63:
        /*0018*/ 	.byte	0x04, 0x17
        /*001a*/ 	.short	(.L_65 - .L_64)
.L_64:
        /*001c*/ 	.word	0x00000000
        /*0020*/ 	.short	0x0002
        /*0022*/ 	.short	0x0010
        /*0024*/ 	.byte	0x00, 0xf0, 0x11, 0x00


	//----- nvinfo : EIATTR_KPARAM_INFO
	.align		4
.L_65:
        /*0028*/ 	.byte	0x04, 0x17
        /*002a*/ 	.short	(.L_67 - .L_66)
.L_66:
        /*002c*/ 	.word	0x00000000
        /*0030*/ 	.short	0x0001
        /*0032*/ 	.short	0x0008
        /*0034*/ 	.byte	0x00, 0xf5, 0x21, 0x00


	//----- nvinfo : EIATTR_KPARAM_INFO
	.align		4
.L_67:
        /*0038*/ 	.byte	0x04, 0x17
        /*003a*/ 	.short	(.L_69 - .L_68)
.L_68:
        /*003c*/ 	.word	0x00000000
        /*0040*/ 	.short	0x0000
        /*0042*/ 	.short	0x0000
        /*0044*/ 	.byte	0x00, 0xf5, 0x21, 0x00


	//----- nvinfo : EIATTR_SPARSE_MMA_MASK
	.align		4
.L_69:
        /*0048*/ 	.byte	0x03, 0x50
        /*004a*/ 	.short	0x0000


	//----- nvinfo : EIATTR_MAXREG_COUNT
	.align		4
        /*004c*/ 	.byte	0x03, 0x1b
        /*004e*/ 	.short	0x00ff


	//----- nvinfo : EIATTR_MERCURY_ISA_VERSION
	.align		4
        /*0050*/ 	.byte	0x03, 0x5f
        /*0052*/ 	.short	0x0101


	//----- nvinfo : EIATTR_VRC_CTA_INIT_COUNT
	.align		4
        /*0054*/ 	.byte	0x02, 0x4a
	.zero		1
	.zero		1


	//----- nvinfo : EIATTR_EXIT_INSTR_OFFSETS
	.align		4
        /*0058*/ 	.byte	0x04, 0x1c
        /*005a*/ 	.short	(.L_71 - .L_70)


	//   ....[0]....
.L_70:
        /*005c*/ 	.word	0x00000170


	//   ....[1]....
        /*0060*/ 	.word	0x000002a0


	//----- nvinfo : EIATTR_CBANK_PARAM_SIZE
	.align		4
.L_71:
        /*0064*/ 	.byte	0x03, 0x19
        /*0066*/ 	.short	0x0018


	//----- nvinfo : EIATTR_PARAM_CBANK
	.align		4
        /*0068*/ 	.byte	0x04, 0x0a
        /*006a*/ 	.short	(.L_73 - .L_72)
	.align		4
.L_72:
        /*006c*/ 	.word	index@(.nv.constant0._Z30rotate_90_parallel_per_elementPhS_ii)
        /*0070*/ 	.short	0x0380
        /*0072*/ 	.short	0x0018


	//----- nvinfo : EIATTR_SW_WAR
	.align		4
.L_73:
        /*0074*/ 	.byte	0x04, 0x36
        /*0076*/ 	.short	(.L_75 - .L_74)
.L_74:
        /*0078*/ 	.word	0x00000008
.L_75:


//--------------------- .nv.info._Z16rotate_90_serialPhS_ii --------------------------
	.section	.nv.info._Z16rotate_90_serialPhS_ii,"",@"SHT_CUDA_INFO"
	.sectionflags	@""
	.align	4


	//----- nvinfo : EIATTR_CUDA_API_VERSION
	.align		4
        /*0000*/ 	.byte	0x04, 0x37
        /*0002*/ 	.short	(.L_77 - .L_76)
.L_76:
        /*0004*/ 	.word	0x00000082


	//----- nvinfo : EIATTR_KPARAM_INFO
	.align		4
.L_77:
        /*0008*/ 	.byte	0x04, 0x17
        /*000a*/ 	.short	(.L_79 - .L_78)
.L_78:
        /*000c*/ 	.word	0x00000000
        /*0010*/ 	.short	0x0003
        /*0012*/ 	.short	0x0014
        /*0014*/ 	.byte	0x00, 0xf0, 0x11, 0x00


	//----- nvinfo : EIATTR_KPARAM_INFO
	.align		4
.L_79:
        /*0018*/ 	.byte	0x04, 0x17
        /*001a*/ 	.short	(.L_81 - .L_80)
.L_80:
        /*001c*/ 	.word	0x00000000
        /*0020*/ 	.short	0x0002
        /*0022*/ 	.short	0x0010
        /*0024*/ 	.byte	0x00, 0xf0, 0x11, 0x00


	//----- nvinfo : EIATTR_KPARAM_INFO
	.align		4
.L_81:
        /*0028*/ 	.byte	0x04, 0x17
        /*002a*/ 	.short	(.L_83 - .L_82)
.L_82:
        /*002c*/ 	.word	0x00000000
        /*0030*/ 	.short	0x0001
        /*0032*/ 	.short	0x0008
        /*0034*/ 	.byte	0x00, 0xf5, 0x21, 0x00


	//----- nvinfo : EIATTR_KPARAM_INFO
	.align		4
.L_83:
        /*0038*/ 	.byte	0x04, 0x17
        /*003a*/ 	.short	(.L_85 - .L_84)
.L_84:
        /*003c*/ 	.word	0x00000000
        /*0040*/ 	.short	0x0000
        /*0042*/ 	.short	0x0000
        /*0044*/ 	.byte	0x00, 0xf5, 0x21, 0x00


	//----- nvinfo : EIATTR_SPARSE_MMA_MASK
	.align		4
.L_85:
        /*0048*/ 	.byte	0x03, 0x50
        /*004a*/ 	.short	0x0000


	//----- nvinfo : EIATTR_MAXREG_COUNT
	.align		4
        /*004c*/ 	.byte	0x03, 0x1b
        /*004e*/ 	.short	0x00ff


	//----- nvinfo : EIATTR_MERCURY_ISA_VERSION
	.align		4
        /*0050*/ 	.byte	0x03, 0x5f
        /*0052*/ 	.short	0x0101


	//----- nvinfo : EIATTR_VRC_CTA_INIT_COUNT
	.align		4
        /*0054*/ 	.byte	0x02, 0x4a
	.zero		1
	.zero		1


	//----- nvinfo : EIATTR_EXIT_INSTR_OFFSETS
	.align		4
        /*0058*/ 	.byte	0x04, 0x1c
        /*005a*/ 	.short	(.L_87 - .L_86)


	//   ....[0]....
.L_86:
        /*005c*/ 	.word	0x00000040


	//   ....[1]....
        /*0060*/ 	.word	0x000007d0


	//----- nvinfo : EIATTR_CBANK_PARAM_SIZE
	.align		4
.L_87:
        /*0064*/ 	.byte	0x03, 0x19
        /*0066*/ 	.short	0x0018


	//----- nvinfo : EIATTR_PARAM_CBANK
	.align		4
        /*0068*/ 	.byte	0x04, 0x0a
        /*006a*/ 	.short	(.L_89 - .L_88)
	.align		4
.L_88:
        /*006c*/ 	.word	index@(.nv.constant0._Z16rotate_90_serialPhS_ii)
        /*0070*/ 	.short	0x0380
        /*0072*/ 	.short	0x0018


	//----- nvinfo : EIATTR_SW_WAR
	.align		4
.L_89:
        /*0074*/ 	.byte	0x04, 0x36
        /*0076*/ 	.short	(.L_91 - .L_90)
.L_90:
        /*0078*/ 	.word	0x00000008
.L_91:


//--------------------- .nv.callgraph             --------------------------
	.section	.nv.callgraph,"",@"SHT_CUDA_CALLGRAPH"
	.align	4
	.sectionentsize	8
	.align		4
        /*0000*/ 	.word	0x00000000
	.align		4
        /*0004*/ 	.word	0xffffffff
	.align		4
        /*0008*/ 	.word	0x00000000
	.align		4
        /*000c*/ 	.word	0xfffffffe
	.align		4
        /*0010*/ 	.word	0x00000000
	.align		4
        /*0014*/ 	.word	0xfffffffd
	.align		4
        /*0018*/ 	.word	0x00000000
	.align		4
        /*001c*/ 	.word	0xfffffffc


//--------------------- .text._Z43rotate_90_parallel_per_element_tiled_paddedPhS_iij --------------------------
	.section	.text._Z43rotate_90_parallel_per_element_tiled_paddedPhS_iij,"ax",@progbits
	.align	128
        .global         _Z43rotate_90_parallel_per_element_tiled_paddedPhS_iij
        .type           _Z43rotate_90_parallel_per_element_tiled_paddedPhS_iij,@function
        .size           _Z43rotate_90_parallel_per_element_tiled_paddedPhS_iij,(.L_x_9 - _Z43rotate_90_parallel_per_element_tiled_paddedPhS_iij)
        .other          _Z43rotate_90_parallel_per_element_tiled_paddedPhS_iij,@"STO_CUDA_ENTRY STV_DEFAULT"
_Z43rotate_90_parallel_per_element_tiled_paddedPhS_iij:
.text._Z43rotate_90_parallel_per_element_tiled_paddedPhS_iij:
[----:B------:R-:W-:Y:S01]  /*0000*/  LDC R1, c[0x0][0x37c] ;  /* 0x0000df00ff017b82 */ /* 0x000fe20000000800 */
[----:B------:R-:W0:Y:S07]  /*0010*/  S2R R8, SR_TID.X ;  /* 0x0000000000087919 */ /* 0x000e2e0000002100 */
[----:B------:R-:W0:Y:S01]  /*0020*/  LDC R13, c[0x0][0x398] ;  /* 0x0000e600ff0d7b82 */ /* 0x000e220000000800 */
[----:B------:R-:W1:Y:S01]  /*0030*/  LDCU.64 UR6, c[0x0][0x358] ;  /* 0x00006b00ff0677ac */ /* 0x000e620008000a00 */
[----:B------:R-:W2:Y:S06]  /*0040*/  S2R R11, SR_TID.Y ;  /* 0x00000000000b7919 */ /* 0x000eac0000002200 */
[----:B------:R-:W3:Y:S08]  /*0050*/  S2UR UR4, SR_CTAID.X ;  /* 0x00000000000479c3 */ /* 0x000ef00000002500 */
[----:B------:R-:W4:Y:S08]  /*0060*/  S2UR UR8, SR_CTAID.Y ;  /* 0x00000000000879c3 */ /* 0x000f300000002600 */
[----:B------:R-:W5:Y:S01]  /*0070*/  LDC.64 R2, c[0x0][0x390] ;  /* 0x0000e400ff027b82 */ /* 0x000f620000000a00 */
[----:B0-----:R-:W-:-:S02]  /*0080*/  IMAD R0, R8, R13, R8 ;  /* 0x0000000d08007224 */ /* 0x001fc400078e0208 */
[----:B---3--:R-:W-:-:S03]  /*0090*/  IMAD R8, R13, UR4, R8 ;  /* 0x000000040d087c24 */ /* 0x008fc6000f8e0208 */
[----:B--2---:R-:W-:Y:S01]  /*00a0*/  IADD3 R7, PT, PT, R0, R11, RZ ;  /* 0x0000000b00077210 */ /* 0x004fe20007ffe0ff */
[C---:B------:R-:W-:Y:S02]  /*00b0*/  IMAD R0, R13.reuse, R13, R13 ;  /* 0x0000000d0d007224 */ /* 0x040fe400078e020d */
[----:B----4-:R-:W-:Y:S02]  /*00c0*/  IMAD R4, R13, UR8, R11 ;  /* 0x000000080d047c24 */ /* 0x010fe4000f8e020b */
[----:B------:R-:W-:Y:S02]  /*00d0*/  IMAD R7, R7, 0x3, RZ ;  /* 0x0000000307077824 */ /* 0x000fe400078e02ff */
[----:B------:R-:W-:-:S03]  /*00e0*/  IMAD R0, R0, 0x3, RZ ;  /* 0x0000000300007824 */ /* 0x000fc600078e02ff */
[C---:B------:R-:W-:Y:S01]  /*00f0*/  ISETP.GT.AND P1, PT, R7.reuse, -0x1, PT ;  /* 0xffffffff0700780c */ /* 0x040fe20003f24270 */
[-C--:B-----5:R-:W-:Y:S02]  /*0100*/  IMAD R4, R8, R3.reuse, R4 ;  /* 0x0000000308047224 */ /* 0x0a0fe400078e0204 */
[----:B------:R-:W-:Y:S01]  /*0110*/  IMAD R3, R2, R3, RZ ;  /* 0x0000000302037224 */ /* 0x000fe200078e02ff */
[----:B------:R-:W-:Y:S01]  /*0120*/  ISETP.LT.AND P1, PT, R7, R0, P1 ;  /* 0x000000000700720c */ /* 0x000fe20000f21270 */
[----:B------:R-:W-:Y:S02]  /*0130*/  IMAD R9, R4, 0x3, RZ ;  /* 0x0000000304097824 */ /* 0x000fe400078e02ff */
[----:B------:R-:W-:-:S05]  /*0140*/  IMAD R6, R3, 0x3, RZ ;  /* 0x0000000303067824 */ /* 0x000fca00078e02ff */
[----:B------:R-:W-:-:S13]  /*0150*/  ISETP.GE.OR P3, PT, R9, R6, !P1 ;  /* 0x000000060900720c */ /* 0x000fda0004f66670 */
[----:B------:R-:W0:Y:S02]  /*0160*/  @!P3 LDC.64 R4, c[0x0][0x380] ;  /* 0x0000e000ff04bb82 */ /* 0x000e240000000a00 */
[----:B0-----:R-:W-:-:S04]  /*0170*/  @!P3 IADD3 R4, P0, PT, R9, R4, RZ ;  /* 0x000000040904b210 */ /* 0x001fc80007f1e0ff */
[----:B------:R-:W-:-:S05]  /*0180*/  @!P3 LEA.HI.X.SX32 R5, R9, R5, 0x1, P0 ;  /* 0x000000050905b211 */ /* 0x000fca00000f0eff */
[----:B-1----:R-:W2:Y:S04]  /*0190*/  @!P3 LDG.E.U8 R10, desc[UR6][R4.64] ;  /* 0x00000006040ab981 */ /* 0x002ea8000c1e1100 */
[----:B------:R-:W3:Y:S04]  /*01a0*/  @!P3 LDG.E.U8 R12, desc[UR6][R4.64+0x1] ;  /* 0x00000106040cb981 */ /* 0x000ee8000c1e1100 */
[----:B------:R-:W4:Y:S01]  /*01b0*/  @!P3 LDG.E.U8 R14, desc[UR6][R4.64+0x2] ;  /* 0x00000206040eb981 */ /* 0x000f22000c1e1100 */
[----:B------:R-:W0:Y:S01]  /*01c0*/  S2UR UR5, SR_CgaCtaId ;  /* 0x00000000000579c3 */ /* 0x000e220000008800 */
[----:B------:R-:W-:Y:S01]  /*01d0*/  IMAD R0, R13, UR8, RZ ;  /* 0x000000080d007c24 */ /* 0x000fe2000f8e02ff */
[----:B------:R-:W-:Y:S01]  /*01e0*/  UMOV UR4, 0x400 ;  /* 0x0000040000047882 */ /* 0x000fe20000000000 */
[----:B------:R-:W-:Y:S01]  /*01f0*/  IMAD R11, R11, R2, R2 ;  /* 0x000000020b0b7224 */ /* 0x000fe200078e0202 */
[----:B------:R-:W-:Y:S01]  /*0200*/  ISETP.GT.AND P0, PT, R9, -0x1, PT ;  /* 0xffffffff0900780c */ /* 0x000fe20003f04270 */
[----:B------:R-:W-:-:S03]  /*0210*/  IMAD R3, R0, 0x3, RZ ;  /* 0x0000000300037824 */ /* 0x000fc600078e02ff */
[----:B------:R-:W-:Y:S01]  /*0220*/  IADD3 R11, PT, PT, -R8, R11, RZ ;  /* 0x0000000b080b7210 */ /* 0x000fe20007ffe1ff */
[----:B------:R-:W-:Y:S01]  /*0230*/  IMAD R2, R3, R2, -0x3 ;  /* 0xfffffffd03027424 */ /* 0x000fe200078e0202 */
[----:B------:R-:W-:-:S03]  /*0240*/  ISETP.LT.AND P0, PT, R9, R6, P0 ;  /* 0x000000060900720c */ /* 0x000fc60000701270 */
[----:B------:R-:W-:-:S05]  /*0250*/  IMAD R11, R11, 0x3, R2 ;  /* 0x000000030b0b7824 */ /* 0x000fca00078e0202 */
[----:B------:R-:W-:-:S04]  /*0260*/  ISETP.GT.AND P2, PT, R11, -0x1, PT ;  /* 0xffffffff0b00780c */ /* 0x000fc80003f44270 */
[----:B------:R-:W-:Y:S01]  /*0270*/  ISETP.LT.AND P2, PT, R11, R6, P2 ;  /* 0x000000060b00720c */ /* 0x000fe20001741270 */
[----:B0-----:R-:W-:-:S03]  /*0280*/  ULEA UR4, UR5, UR4, 0x18 ;  /* 0x0000000405047291 */ /* 0x001fc6000f8ec0ff */
[----:B------:R-:W-:-:S06]  /*0290*/  PLOP3.LUT P0, PT, P0, P1, P2, 0x80, 0x0 ;  /* 0x000000000000781c */ /* 0x000fcc0000703020 */
[----:B--2---:R0:W-:Y:S04]  /*02a0*/  @!P3 STS.U8 [R7+UR4], R10 ;  /* 0x0000000a0700b988 */ /* 0x0041e80008000004 */
[----:B---3--:R0:W-:Y:S04]  /*02b0*/  @!P3 STS.U8 [R7+UR4+0x1], R12 ;  /* 0x0000010c0700b988 */ /* 0x0081e80008000004 */
[----:B----4-:R0:W-:Y:S01]  /*02c0*/  @!P3 STS.U8 [R7+UR4+0x2], R14 ;  /* 0x0000020e0700b988 */ /* 0x0101e20008000004 */
[----:B------:R-:W-:Y:S06]  /*02d0*/  BAR.SYNC.DEFER_BLOCKING 0x0 ;  /* 0x0000000000007b1d */ /* 0x000fec0000010000 */
[----:B------:R-:W-:Y:S05]  /*02e0*/  @!P0 EXIT ;  /* 0x000000000000894d */ /* 0x000fea0003800000 */
[----:B------:R-:W1:Y:S01]  /*02f0*/  LDS.U8 R5, [R7+UR4] ;  /* 0x0000000407057984 */ /* 0x000e620008000000 */
[----:B------:R-:W2:Y:S03]  /*0300*/  LDCU.64 UR8, c[0x0][0x388] ;  /* 0x00007100ff0877ac */ /* 0x000ea60008000a00 */
[----:B------:R-:W3:Y:S04]  /*0310*/  LDS.U8 R9, [R7+UR4+0x1] ;  /* 0x0000010407097984 */ /* 0x000ee80008000000 */
[----:B------:R-:W4:Y:S01]  /*0320*/  LDS.U8 R13, [R7+UR4+0x2] ;  /* 0x00000204070d7984 */ /* 0x000f220008000000 */
[----:B--2---:R-:W-:-:S04]  /*0330*/  IADD3 R2, P0, PT, R11, UR8, RZ ;  /* 0x000000080b027c10 */ /* 0x004fc8000ff1e0ff */
[----:B------:R-:W-:-:S05]  /*0340*/  IADD3.X R3, PT, PT, RZ, UR9, RZ, P0, !PT ;  /* 0x00000009ff037c10 */ /* 0x000fca00087fe4ff */
[----:B-1----:R-:W-:Y:S04]  /*0350*/  STG.E.U8 desc[UR6][R2.64], R5 ;  /* 0x0000000502007986 */ /* 0x002fe8000c101106 */
[----:B---3--:R-:W-:Y:S04]  /*0360*/  STG.E.U8 desc[UR6][R2.64+0x1], R9 ;  /* 0x0000010902007986 */ /* 0x008fe8000c101106 */
[----:B----4-:R-:W-:Y:S01]  /*0370*/  STG.E.U8 desc[UR6][R2.64+0x2], R13 ;  /* 0x0000020d02007986 */ /* 0x010fe2000c101106 */
[----:B------:R-:W-:Y:S05]  /*0380*/  EXIT ;  /* 0x000000000000794d */ /* 0x000fea0003800000 */
.L_x_0:
[----:B------:R-:W-:-:S00]  /*0390*/  BRA `(.L_x_0) ;  /* 0xfffffffc00fc7947 */ /* 0x000fc0000383ffff */
[----:B------:R-:W-:-:S00]  /*03a0*/  NOP ;  /* 0x0000000000007918 */ /* 0x000fc00000000000 */
        /* <DEDUP_REMOVED lines=13> */
.L_x_9:


//--------------------- .text._Z36rotate_90_parallel_per_element_tiledPhS_iij --------------------------
	.section	.text._Z36rotate_90_parallel_per_element_tiledPhS_iij,"ax",@progbits
	.align	128
        .global         _Z36rotate_90_parallel_per_element_tiledPhS_iij
        .type           _Z36rotate_90_parallel_per_element_tiledPhS_iij,@function
        .size           _Z36rotate_90_parallel_per_element_tiledPhS_iij,(.L_x_10 - _Z36rotate_90_parallel_per_element_tiledPhS_iij)
        .other          _Z36rotate_90_parallel_per_element_tiledPhS_iij,@"STO_CUDA_ENTRY STV_DEFAULT"
_Z36rotate_90_parallel_per_element_tiledPhS_iij:
.text._Z36rotate_90_parallel_per_element_tiledPhS_iij:
[----:B------:R-:W-:Y:S01]  /*0000*/  LDC R1, c[0x0][0x37c] ;  /* 0x0000df00ff017b82 */ /* 0x000fe20000000800 */
[----:B------:R-:W0:Y:S07]  /*0010*/  S2R R0, SR_TID.X ;  /* 0x0000000000007919 */ /* 0x000e2e0000002100 */
[----:B------:R-:W0:Y:S01]  /*0020*/  S2UR UR4, SR_CTAID.X ;  /* 0x00000000000479c3 */ /* 0x000e220000002500 */
[----:B------:R-:W1:Y:S01]  /*0030*/  LDCU.64 UR6, c[0x0][0x358] ;  /* 0x00006b00ff0677ac */ /* 0x000e620008000a00 */
[----:B------:R-:W2:Y:S06]  /*0040*/  S2R R13, SR_TID.Y ;  /* 0x00000000000d7919 */ /* 0x000eac0000002200 */
[----:B------:R-:W0:Y:S08]  /*0050*/  LDC R7, c[0x0][0x398] ;  /* 0x0000e600ff077b82 */ /* 0x000e300000000800 */
[----:B------:R-:W3:Y:S08]  /*0060*/  S2UR UR8, SR_CTAID.Y ;  /* 0x00000000000879c3 */ /* 0x000ef00000002600 */
[----:B------:R-:W4:Y:S01]  /*0070*/  LDC.64 R2, c[0x0][0x390] ;  /* 0x0000e400ff027b82 */ /* 0x000f220000000a00 */
[----:B0-----:R-:W-:-:S02]  /*0080*/  IMAD R6, R7, UR4, R0 ;  /* 0x0000000407067c24 */ /* 0x001fc4000f8e0200 */
[C---:B------:R-:W-:Y:S02]  /*0090*/  IMAD R12, R7.reuse, 0x3, RZ ;  /* 0x00000003070c7824 */ /* 0x040fe400078e02ff */
[--C-:B--2---:R-:W-:Y:S02]  /*00a0*/  IMAD R0, R0, R7, R13.reuse ;  /* 0x0000000700007224 */ /* 0x104fe400078e020d */
[C---:B---3--:R-:W-:Y:S02]  /*00b0*/  IMAD R4, R7.reuse, UR8, R13 ;  /* 0x0000000807047c24 */ /* 0x048fe4000f8e020d */
[----:B------:R-:W-:Y:S02]  /*00c0*/  IMAD R0, R0, 0x3, RZ ;  /* 0x0000000300007824 */ /* 0x000fe400078e02ff */
[----:B------:R-:W-:-:S03]  /*00d0*/  IMAD R7, R7, R12, RZ ;  /* 0x0000000c07077224 */ /* 0x000fc600078e02ff */
[----:B------:R-:W-:Y:S01]  /*00e0*/  ISETP.GT.AND P0, PT, R0, -0x1, PT ;  /* 0xffffffff0000780c */ /* 0x000fe20003f04270 */
[----:B----4-:R-:W-:Y:S02]  /*00f0*/  IMAD R4, R6, R3, R4 ;  /* 0x0000000306047224 */ /* 0x010fe400078e0204 */
[----:B------:R-:W-:Y:S01]  /*0100*/  IMAD R3, R3, 0x3, RZ ;  /* 0x0000000303037824 */ /* 0x000fe200078e02ff */
[----:B------:R-:W-:Y:S01]  /*0110*/  ISETP.LT.AND P0, PT, R0, R7, P0 ;  /* 0x000000070000720c */ /* 0x000fe20000701270 */
[----:B------:R-:W-:Y:S02]  /*0120*/  IMAD R5, R4, 0x3, RZ ;  /* 0x0000000304057824 */ /* 0x000fe400078e02ff */
[----:B------:R-:W-:-:S03]  /*0130*/  IMAD R8, R3, R2, RZ ;  /* 0x0000000203087224 */ /* 0x000fc600078e02ff */
[----:B------:R-:W-:-:S04]  /*0140*/  ISETP.GT.AND P1, PT, R5, -0x1, PT ;  /* 0xffffffff0500780c */ /* 0x000fc80003f24270 */
[----:B------:R-:W-:-:S04]  /*0150*/  ISETP.LT.AND P1, PT, R5, R8, P1 ;  /* 0x000000080500720c */ /* 0x000fc80000f21270 */
[----:B------:R-:W-:-:S13]  /*0160*/  PLOP3.LUT P3, PT, P0, P1, PT, 0x80, 0x8 ;  /* 0x000000000008781c */ /* 0x000fda0000763070 */
[----:B------:R-:W0:Y:S02]  /*0170*/  @P3 LDC.64 R10, c[0x0][0x380] ;  /* 0x0000e000ff0a3b82 */ /* 0x000e240000000a00 */
[----:B0-----:R-:W-:-:S04]  /*0180*/  @P3 IADD3 R4, P2, PT, R5, R10, RZ ;  /* 0x0000000a05043210 */ /* 0x001fc80007f5e0ff */
[----:B------:R-:W-:-:S05]  /*0190*/  @P3 IADD3.X R5, PT, PT, RZ, R11, RZ, P2, !PT ;  /* 0x0000000bff053210 */ /* 0x000fca00017fe4ff */
[----:B-1----:R-:W2:Y:S04]  /*01a0*/  @P3 LDG.E.U8 R7, desc[UR6][R4.64] ;  /* 0x0000000604073981 */ /* 0x002ea8000c1e1100 */
[----:B------:R-:W3:Y:S04]  /*01b0*/  @P3 LDG.E.U8 R9, desc[UR6][R4.64+0x1] ;  /* 0x0000010604093981 */ /* 0x000ee8000c1e1100 */
[----:B------:R-:W4:Y:S01]  /*01c0*/  @P3 LDG.E.U8 R11, desc[UR6][R4.64+0x2] ;  /* 0x00000206040b3981 */ /* 0x000f22000c1e1100 */
[----:B------:R-:W0:Y:S01]  /*01d0*/  S2UR UR5, SR_CgaCtaId ;  /* 0x00000000000579c3 */ /* 0x000e220000008800 */
[----:B------:R-:W-:Y:S01]  /*01e0*/  IMAD R13, R13, R2, R2 ;  /* 0x000000020d0d7224 */ /* 0x000fe200078e0202 */
[----:B------:R-:W-:Y:S01]  /*01f0*/  UMOV UR4, 0x400 ;  /* 0x0000040000047882 */ /* 0x000fe20000000000 */
[----:B------:R-:W-:-:S03]  /*0200*/  IMAD R3, R12, UR8, RZ ;  /* 0x000000080c037c24 */ /* 0x000fc6000f8e02ff */
[----:B------:R-:W-:Y:S01]  /*0210*/  IADD3 R13, PT, PT, -R6, R13, RZ ;  /* 0x0000000d060d7210 */ /* 0x000fe20007ffe1ff */
[----:B------:R-:W-:-:S04]  /*0220*/  IMAD R2, R3, R2, -0x3 ;  /* 0xfffffffd03027424 */ /* 0x000fc800078e0202 */
[----:B------:R-:W-:-:S05]  /*0230*/  IMAD R13, R13, 0x3, R2 ;  /* 0x000000030d0d7824 */ /* 0x000fca00078e0202 */
[----:B------:R-:W-:-:S04]  /*0240*/  ISETP.GT.AND P2, PT, R13, -0x1, PT ;  /* 0xffffffff0d00780c */ /* 0x000fc80003f44270 */
[----:B------:R-:W-:Y:S01]  /*0250*/  ISETP.LT.AND P2, PT, R13, R8, P2 ;  /* 0x000000080d00720c */ /* 0x000fe20001741270 */
[----:B0-----:R-:W-:-:S03]  /*0260*/  ULEA UR4, UR5, UR4, 0x18 ;  /* 0x0000000405047291 */ /* 0x001fc6000f8ec0ff */
[----:B------:R-:W-:-:S06]  /*0270*/  PLOP3.LUT P2, PT, P1, P0, P2, 0x80, 0x0 ;  /* 0x000000000000781c */ /* 0x000fcc0000f41020 */
[----:B--2---:R0:W-:Y:S04]  /*0280*/  @P3 STS.U8 [R0+UR4], R7 ;  /* 0x0000000700003988 */ /* 0x0041e80008000004 */
[----:B---3--:R0:W-:Y:S04]  /*0290*/  @P3 STS.U8 [R0+UR4+0x1], R9 ;  /* 0x0000010900003988 */ /* 0x0081e80008000004 */
[----:B----4-:R0:W-:Y:S01]  /*02a0*/  @P3 STS.U8 [R0+UR4+0x2], R11 ;  /* 0x0000020b00003988 */ /* 0x0101e20008000004 */
[----:B------:R-:W-:Y:S06]  /*02b0*/  BAR.SYNC.DEFER_BLOCKING 0x0 ;  /* 0x0000000000007b1d */ /* 0x000fec0000010000 */
[----:B------:R-:W-:Y:S05]  /*02c0*/  @!P2 EXIT ;  /* 0x000000000000a94d */ /* 0x000fea0003800000 */
[----:B------:R-:W1:Y:S01]  /*02d0*/  LDS.U8 R5, [R0+UR4] ;  /* 0x0000000400057984 */ /* 0x000e620008000000 */
[----:B------:R-:W2:Y:S03]  /*02e0*/  LDCU.64 UR8, c[0x0][0x388] ;  /* 0x00007100ff0877ac */ /* 0x000ea60008000a00 */
[----:B0-----:R-:W0:Y:S04]  /*02f0*/  LDS.U8 R7, [R0+UR4+0x1] ;  /* 0x0000010400077984 */ /* 0x001e280008000000 */
[----:B------:R-:W3:Y:S01]  /*0300*/  LDS.U8 R9, [R0+UR4+0x2] ;  /* 0x0000020400097984 */ /* 0x000ee20008000000 */
[----:B--2---:R-:W-:-:S04]  /*0310*/  IADD3 R2, P0, PT, R13, UR8, RZ ;  /* 0x000000080d027c10 */ /* 0x004fc8000ff1e0ff */
[----:B------:R-:W-:-:S05]  /*0320*/  IADD3.X R3, PT, PT, RZ, UR9, RZ, P0, !PT ;  /* 0x00000009ff037c10 */ /* 0x000fca00087fe4ff */
[----:B-1----:R-:W-:Y:S04]  /*0330*/  STG.E.U8 desc[UR6][R2.64], R5 ;  /* 0x0000000502007986 */ /* 0x002fe8000c101106 */
[----:B0-----:R-:W-:Y:S04]  /*0340*/  STG.E.U8 desc[UR6][R2.64+0x1], R7 ;  /* 0x0000010702007986 */ /* 0x001fe8000c101106 */
[----:B---3--:R-:W-:Y:S01]  /*0350*/  STG.E.U8 desc[UR6][R2.64+0x2], R9 ;  /* 0x0000020902007986 */ /* 0x008fe2000c101106 */
[----:B------:R-:W-:Y:S05]  /*0360*/  EXIT ;  /* 0x000000000000794d */ /* 0x000fea0003800000 */
.L_x_1:
        /* <DEDUP_REMOVED lines=9> */
.L_x_10:


//--------------------- .text._Z30rotate_90_parallel_per_elementPhS_ii --------------------------
	.section	.text._Z30rotate_90_parallel_per_elementPhS_ii,"ax",@progbits
	.align	128
        .global         _Z30rotate_90_parallel_per_elementPhS_ii
        .type           _Z30rotate_90_parallel_per_elementPhS_ii,@function
        .size           _Z30rotate_90_parallel_per_elementPhS_ii,(.L_x_11 - _Z30rotate_90_parallel_per_elementPhS_ii)
        .other          _Z30rotate_90_parallel_per_elementPhS_ii,@"STO_CUDA_ENTRY STV_DEFAULT"
_Z30rotate_90_parallel_per_elementPhS_ii:
.text._Z30rotate_90_parallel_per_elementPhS_ii:
[----:B------:R-:W-:Y:S01]  /*0000*/  LDC R1, c[0x0][0x37c] ;  /* 0x0000df00ff017b82 */ /* 0x000fe20000000800 */
[----:B------:R-:W0:Y:S07]  /*0010*/  S2R R3, SR_TID.X ;  /* 0x0000000000037919 */ /* 0x000e2e0000002100 */
[----:B------:R-:W0:Y:S01]  /*0020*/  S2UR UR6, SR_CTAID.X ;  /* 0x00000000000679c3 */ /* 0x000e220000002500 */
[----:B------:R-:W1:Y:S01]  /*0030*/  LDCU.64 UR4, c[0x0][0x390] ;  /* 0x00007200ff0477ac */ /* 0x000e620008000a00 */
[----:B------:R-:W2:Y:S06]  /*0040*/  S2R R5, SR_TID.Y ;  /* 0x0000000000057919 */ /* 0x000eac0000002200 */
[----:B------:R-:W0:Y:S08]  /*0050*/  LDC R0, c[0x0][0x360] ;  /* 0x0000d800ff007b82 */ /* 0x000e300000000800 */
[----:B------:R-:W2:Y:S08]  /*0060*/  S2UR UR7, SR_CTAID.Y ;  /* 0x00000000000779c3 */ /* 0x000eb00000002600 */
[----:B------:R-:W2:Y:S01]  /*0070*/  LDC R4, c[0x0][0x364] ;  /* 0x0000d900ff047b82 */ /* 0x000ea20000000800 */
[----:B0-----:R-:W-:-:S05]  /*0080*/  IMAD R0, R0, UR6, R3 ;  /* 0x0000000600007c24 */ /* 0x001fca000f8e0203 */
[----:B-1----:R-:W-:Y:S01]  /*0090*/  IADD3 R2, PT, PT, -R0, UR4, RZ ;  /* 0x0000000400027c10 */ /* 0x002fe2000fffe1ff */
[----:B--2---:R-:W-:-:S04]  /*00a0*/  IMAD R3, R4, UR7, R5 ;  /* 0x0000000704037c24 */ /* 0x004fc8000f8e0205 */
[----:B------:R-:W-:Y:S01]  /*00b0*/  IMAD R2, R3, UR4, R2 ;  /* 0x0000000403027c24 */ /* 0x000fe2000f8e0202 */
[----:B------:R-:W-:Y:S02]  /*00c0*/  UIMAD UR4, UR5, UR4, URZ ;  /* 0x00000004050472a4 */ /* 0x000fe4000f8e02ff */
[----:B------:R-:W-:Y:S02]  /*00d0*/  IMAD R0, R0, UR5, R3 ;  /* 0x0000000500007c24 */ /* 0x000fe4000f8e0203 */
[----:B------:R-:W-:Y:S01]  /*00e0*/  IMAD R8, R2, 0x3, RZ ;  /* 0x0000000302087824 */ /* 0x000fe200078e02ff */
[----:B------:R-:W-:Y:S01]  /*00f0*/  UIMAD UR4, UR4, 0x3, URZ ;  /* 0x00000003040478a4 */ /* 0x000fe2000f8e02ff */
[----:B------:R-:W-:Y:S02]  /*0100*/  IMAD R0, R0, 0x3, RZ ;  /* 0x0000000300007824 */ /* 0x000fe400078e02ff */
[----:B------:R-:W-:-:S03]  /*0110*/  VIADD R4, R8, 0xfffffffd ;  /* 0xfffffffd08047836 */ /* 0x000fc60000000000 */
[----:B------:R-:W-:Y:S02]  /*0120*/  ISETP.GT.AND P1, PT, R0, -0x1, PT ;  /* 0xffffffff0000780c */ /* 0x000fe40003f24270 */
[----:B------:R-:W-:Y:S02]  /*0130*/  ISETP.GT.AND P0, PT, R4, -0x1, PT ;  /* 0xffffffff0400780c */ /* 0x000fe40003f04270 */
[----:B------:R-:W-:Y:S02]  /*0140*/  ISETP.LT.AND P1, PT, R0, UR4, P1 ;  /* 0x0000000400007c0c */ /* 0x000fe40008f21270 */
[----:B------:R-:W-:-:S04]  /*0150*/  ISETP.LT.AND P0, PT, R4, UR4, P0 ;  /* 0x0000000404007c0c */ /* 0x000fc80008701270 */
[----:B------:R-:W-:-:S13]  /*0160*/  PLOP3.LUT P0, PT, P1, P0, PT, 0x80, 0x8 ;  /* 0x000000000008781c */ /* 0x000fda0000f01070 */
[----:B------:R-:W-:Y:S05]  /*0170*/  @!P0 EXIT ;  /* 0x000000000000894d */ /* 0x000fea0003800000 */
[----:B------:R-:W0:Y:S01]  /*0180*/  LDCU.128 UR8, c[0x0][0x380] ;  /* 0x00007000ff0877ac */ /* 0x000e220008000c00 */
[----:B------:R-:W1:Y:S01]  /*0190*/  LDCU.64 UR4, c[0x0][0x358] ;  /* 0x00006b00ff0477ac */ /* 0x000e620008000a00 */
[----:B0-----:R-:W-:-:S05]  /*01a0*/  IADD3 R2, P0, PT, R0, UR8, RZ ;  /* 0x0000000800027c10 */ /* 0x001fca000ff1e0ff */
[----:B------:R-:W-:-:S05]  /*01b0*/  IMAD.X R3, RZ, RZ, UR9, P0 ;  /* 0x00000009ff037e24 */ /* 0x000fca00080e06ff */
[----:B-1----:R-:W2:Y:S01]  /*01c0*/  LDG.E.U8 R11, desc[UR4][R2.64] ;  /* 0x00000004020b7981 */ /* 0x002ea2000c1e1100 */
[----:B------:R-:W-:-:S04]  /*01d0*/  IADD3 R4, P0, PT, R4, UR10, RZ ;  /* 0x0000000a04047c10 */ /* 0x000fc8000ff1e0ff */
[----:B------:R-:W-:Y:S01]  /*01e0*/  IADD3.X R5, PT, PT, RZ, UR11, RZ, P0, !PT ;  /* 0x0000000bff057c10 */ /* 0x000fe200087fe4ff */
[----:B------:R-:W-:-:S04]  /*01f0*/  VIADD R6, R8, 0xfffffffe ;  /* 0xfffffffe08067836 */ /* 0x000fc80000000000 */
[----:B--2---:R-:W-:Y:S04]  /*0200*/  STG.E.U8 desc[UR4][R4.64], R11 ;  /* 0x0000000b04007986 */ /* 0x004fe8000c101104 */
[----:B------:R-:W2:Y:S01]  /*0210*/  LDG.E.U8 R13, desc[UR4][R2.64+0x1] ;  /* 0x00000104020d7981 */ /* 0x000ea2000c1e1100 */
[----:B------:R-:W-:-:S04]  /*0220*/  IADD3 R6, P0, PT, R6, UR10, RZ ;  /* 0x0000000a06067c10 */ /* 0x000fc8000ff1e0ff */
[----:B------:R-:W-:Y:S01]  /*0230*/  IADD3.X R7, PT, PT, RZ, UR11, RZ, P0, !PT ;  /* 0x0000000bff077c10 */ /* 0x000fe200087fe4ff */
[----:B------:R-:W-:-:S04]  /*0240*/  VIADD R8, R8, 0xffffffff ;  /* 0xffffffff08087836 */ /* 0x000fc80000000000 */
[----:B--2---:R-:W-:Y:S04]  /*0250*/  STG.E.U8 desc[UR4][R6.64], R13 ;  /* 0x0000000d06007986 */ /* 0x004fe8000c101104 */
[----:B------:R-:W2:Y:S01]  /*0260*/  LDG.E.U8 R15, desc[UR4][R2.64+0x2] ;  /* 0x00000204020f7981 */ /* 0x000ea2000c1e1100 */
[----:B------:R-:W-:-:S04]  /*0270*/  IADD3 R8, P0, PT, R8, UR10, RZ ;  /* 0x0000000a08087c10 */ /* 0x000fc8000ff1e0ff */
[----:B------:R-:W-:-:S05]  /*0280*/  IADD3.X R9, PT, PT, RZ, UR11, RZ, P0, !PT ;  /* 0x0000000bff097c10 */ /* 0x000fca00087fe4ff */
[----:B--2---:R-:W-:Y:S01]  /*0290*/  STG.E.U8 desc[UR4][R8.64], R15 ;  /* 0x0000000f08007986 */ /* 0x004fe2000c101104 */
[----:B------:R-:W-:Y:S05]  /*02a0*/  EXIT ;  /* 0x000000000000794d */ /* 0x000fea0003800000 */
.L_x_2:
        /* <DEDUP_REMOVED lines=13> */
.L_x_11:


//--------------------- .text._Z16rotate_90_serialPhS_ii --------------------------
	.section	.text._Z16rotate_90_serialPhS_ii,"ax",@progbits
	.align	128
        .global         _Z16rotate_90_serialPhS_ii
        .type           _Z16rotate_90_serialPhS_ii,@function
        .size           _Z16rotate_90_serialPhS_ii,(.L_x_12 - _Z16rotate_90_serialPhS_ii)
        .other          _Z16rotate_90_serialPhS_ii,@"STO_CUDA_ENTRY STV_DEFAULT"
_Z16rotate_90_serialPhS_ii:
.text._Z16rotate_90_serialPhS_ii:
[----:B------:R-:W-:Y:S08]  /*0000*/  LDC R1, c[0x0][0x37c] ;  /* 0x0000df00ff017b82 */ /* 0x000ff00000000800 */
[----:B------:R-:W0:Y:S02]  /*0010*/  LDC.64 R2, c[0x0][0x390] ;  /* 0x0000e400ff027b82 */ /* 0x000e240000000a00 */
[----:B0-----:R-:W-:-:S04]  /*0020*/  VIMNMX R0, PT, PT, R2, R3, PT ;  /* 0x0000000302007248 */ /* 0x001fc80003fe0100 */
[----:B------:R-:W-:-:S13]  /*0030*/  ISETP.GE.AND P0, PT, R0, 0x1, PT ;  /* 0x000000010000780c */ /* 0x000fda0003f06270 */
[----:B------:R-:W-:Y:S05]  /*0040*/  @!P0 EXIT ;  /* 0x000000000000894d */ /* 0x000fea0003800000 */
[C---:B------:R-:W-:Y:S01]  /*0050*/  LOP3.LUT R0, R3.reuse, 0x7ffffffc, RZ, 0xc0, !PT ;  /* 0x7ffffffc03007812 */ /* 0x040fe200078ec0ff */
[C---:B------:R-:W-:Y:S01]  /*0060*/  IMAD R12, R3.reuse, 0x3, RZ ;  /* 0x00000003030c7824 */ /* 0x040fe200078e02ff */
[----:B------:R-:W-:Y:S01]  /*0070*/  LOP3.LUT R20, R3, 0x3, RZ, 0xc0, !PT ;  /* 0x0000000303147812 */ /* 0x000fe200078ec0ff */
[----:B------:R-:W-:Y:S01]  /*0080*/  IMAD.MOV.U32 R13, RZ, RZ, RZ ;  /* 0x000000ffff0d7224 */ /* 0x000fe200078e00ff */
[----:B------:R-:W0:Y:S01]  /*0090*/  LDCU.64 UR4, c[0x0][0x358] ;  /* 0x00006b00ff0477ac */ /* 0x000e220008000a00 */
[----:B------:R-:W-:-:S07]  /*00a0*/  IMAD.MOV R14, RZ, RZ, -R0 ;  /* 0x000000ffff0e7224 */ /* 0x000fce00078e0a00 */
.L_x_7:
[----:B-1-3--:R-:W1:Y:S01]  /*00b0*/  LDC.64 R2, c[0x0][0x390] ;  /* 0x0000e400ff027b82 */ /* 0x00ae620000000a00 */
[----:B------:R-:W-:Y:S01]  /*00c0*/  IMAD.MOV.U32 R10, RZ, RZ, RZ ;  /* 0x000000ffff0a7224 */ /* 0x000fe200078e00ff */
[----:B-1----:R-:W-:Y:S01]  /*00d0*/  ISETP.GE.U32.AND P0, PT, R3, 0x4, PT ;  /* 0x000000040300780c */ /* 0x002fe20003f06070 */
[----:B------:R-:W-:-:S12]  /*00e0*/  IMAD.IADD R15, R2, 0x1, -R13 ;  /* 0x00000001020f7824 */ /* 0x000fd800078e0a0d */
[----:B--2---:R-:W-:Y:S05]  /*00f0*/  @!P0 BRA `(.L_x_3) ;  /* 0x0000000000e08947 */ /* 0x004fea0003800000 */
[----:B------:R-:W-:Y:S01]  /*0100*/  IMAD R23, R13, 0x3, RZ ;  /* 0x000000030d177824 */ /* 0x000fe200078e02ff */
[----:B------:R-:W-:Y:S01]  /*0110*/  MOV R18, R14 ;  /* 0x0000000e00127202 */ /* 0x000fe20000000f00 */
[----:B------:R-:W-:Y:S02]  /*0120*/  IMAD R16, R12, R13, RZ ;  /* 0x0000000d0c107224 */ /* 0x000fe400078e02ff */
[C-C-:B------:R-:W-:Y:S02]  /*0130*/  IMAD R17, R2.reuse, 0x6, -R23.reuse ;  /* 0x0000000602117824 */ /* 0x140fe400078e0a17 */
[C-C-:B------:R-:W-:Y:S02]  /*0140*/  IMAD R19, R2.reuse, 0x9, -R23.reuse ;  /* 0x0000000902137824 */ /* 0x140fe400078e0a17 */
[C-C-:B------:R-:W-:Y:S02]  /*0150*/  IMAD R21, R2.reuse, 0xc, -R23.reuse ;  /* 0x0000000c02157824 */ /* 0x140fe400078e0a17 */
[----:B------:R-:W-:-:S07]  /*0160*/  IMAD R23, R2, 0x3, -R23 ;  /* 0x0000000302177824 */ /* 0x000fce00078e0a17 */
.L_x_4:
[----:B-1----:R-:W1:Y:S08]  /*0170*/  LDC.64 R4, c[0x0][0x380] ;  /* 0x0000e000ff047b82 */ /* 0x002e700000000a00 */
[----:B------:R-:W2:Y:S01]  /*0180*/  LDC.64 R6, c[0x0][0x388] ;  /* 0x0000e200ff067b82 */ /* 0x000ea20000000a00 */
[----:B-1----:R-:W-:-:S04]  /*0190*/  IADD3 R4, P0, PT, R16, R4, RZ ;  /* 0x0000000410047210 */ /* 0x002fc80007f1e0ff */
[----:B------:R-:W-:-:S05]  /*01a0*/  LEA.HI.X.SX32 R5, R16, R5, 0x1, P0 ;  /* 0x0000000510057211 */ /* 0x000fca00000f0eff */
[----:B0-----:R-:W3:Y:S01]  /*01b0*/  LDG.E.U8 R25, desc[UR4][R4.64] ;  /* 0x0000000404197981 */ /* 0x001ee2000c1e1100 */
[----:B------:R-:W-:-:S05]  /*01c0*/  VIADD R9, R23, 0xfffffffd ;  /* 0xfffffffd17097836 */ /* 0x000fca0000000000 */
[----:B--2---:R-:W-:-:S04]  /*01d0*/  IADD3 R8, P0, PT, R9, R6, RZ ;  /* 0x0000000609087210 */ /* 0x004fc80007f1e0ff */
[----:B------:R-:W-:-:S05]  /*01e0*/  LEA.HI.X.SX32 R9, R9, R7, 0x1, P0 ;  /* 0x0000000709097211 */ /* 0x000fca00000f0eff */
[----:B---3--:R0:W-:Y:S04]  /*01f0*/  STG.E.U8 desc[UR4][R8.64], R25 ;  /* 0x0000001908007986 */ /* 0x0081e8000c101104 */
[----:B------:R-:W2:Y:S04]  /*0200*/  LDG.E.U8 R27, desc[UR4][R4.64+0x1] ;  /* 0x00000104041b7981 */ /* 0x000ea8000c1e1100 */
[----:B--2---:R-:W-:Y:S04]  /*0210*/  STG.E.U8 desc[UR4][R8.64+0x1], R27 ;  /* 0x0000011b08007986 */ /* 0x004fe8000c101104 */
[----:B------:R-:W2:Y:S01]  /*0220*/  LDG.E.U8 R29, desc[UR4][R4.64+0x2] ;  /* 0x00000204041d7981 */ /* 0x000ea2000c1e1100 */
[----:B------:R-:W-:-:S05]  /*0230*/  VIADD R11, R17, 0xfffffffd ;  /* 0xfffffffd110b7836 */ /* 0x000fca0000000000 */
[C---:B------:R-:W-:Y:S01]  /*0240*/  IADD3 R10, P0, PT, R11.reuse, R6, RZ ;  /* 0x000000060b0a7210 */ /* 0x040fe20007f1e0ff */
[----:B--2---:R1:W-:Y:S04]  /*0250*/  STG.E.U8 desc[UR4][R8.64+0x2], R29 ;  /* 0x0000021d08007986 */ /* 0x0043e8000c101104 */
[----:B------:R-:W2:Y:S01]  /*0260*/  LDG.E.U8 R22, desc[UR4][R4.64+0x3] ;  /* 0x0000030404167981 */ /* 0x000ea2000c1e1100 */
[----:B------:R-:W-:-:S05]  /*0270*/  LEA.HI.X.SX32 R11, R11, R7, 0x1, P0 ;  /* 0x000000070b0b7211 */ /* 0x000fca00000f0eff */
[----:B--2---:R2:W-:Y:S04]  /*0280*/  STG.E.U8 desc[UR4][R10.64], R22 ;  /* 0x000000160a007986 */ /* 0x0045e8000c101104 */
[----:B------:R-:W3:Y:S04]  /*0290*/  LDG.E.U8 R24, desc[UR4][R4.64+0x4] ;  /* 0x0000040404187981 */ /* 0x000ee8000c1e1100 */
[----:B---3--:R-:W-:Y:S04]  /*02a0*/  STG.E.U8 desc[UR4][R10.64+0x1], R24 ;  /* 0x000001180a007986 */ /* 0x008fe8000c101104 */
[----:B0-----:R-:W3:Y:S01]  /*02b0*/  LDG.E.U8 R25, desc[UR4][R4.64+0x5] ;  /* 0x0000050404197981 */ /* 0x001ee2000c1e1100 */
[----:B-1----:R-:W-:-:S05]  /*02c0*/  VIADD R9, R19, 0xfffffffd ;  /* 0xfffffffd13097836 */ /* 0x002fca0000000000 */
[C---:B------:R-:W-:Y:S01]  /*02d0*/  IADD3 R8, P0, PT, R9.reuse, R6, RZ ;  /* 0x0000000609087210 */ /* 0x040fe20007f1e0ff */
[----:B---3--:R0:W-:Y:S04]  /*02e0*/  STG.E.U8 desc[UR4][R10.64+0x2], R25 ;  /* 0x000002190a007986 */ /* 0x0081e8000c101104 */
[----:B------:R-:W3:Y:S01]  /*02f0*/  LDG.E.U8 R27, desc[UR4][R4.64+0x6] ;  /* 0x00000604041b7981 */ /* 0x000ee2000c1e1100 */
[----:B------:R-:W-:-:S05]  /*0300*/  LEA.HI.X.SX32 R9, R9, R7, 0x1, P0 ;  /* 0x0000000709097211 */ /* 0x000fca00000f0eff */
[----:B---3--:R1:W-:Y:S04]  /*0310*/  STG.E.U8 desc[UR4][R8.64], R27 ;  /* 0x0000001b08007986 */ /* 0x0083e8000c101104 */
[----:B------:R-:W3:Y:S04]  /*0320*/  LDG.E.U8 R29, desc[UR4][R4.64+0x7] ;  /* 0x00000704041d7981 */ /* 0x000ee8000c1e1100 */
[----:B---3--:R1:W-:Y:S04]  /*0330*/  STG.E.U8 desc[UR4][R8.64+0x1], R29 ;  /* 0x0000011d08007986 */ /* 0x0083e8000c101104 */
[----:B--2---:R-:W2:Y:S01]  /*0340*/  LDG.E.U8 R22, desc[UR4][R4.64+0x8] ;  /* 0x0000080404167981 */ /* 0x004ea2000c1e1100 */
[----:B0-----:R-:W-:-:S04]  /*0350*/  IADD3 R10, PT, PT, R21, -0x3, RZ ;  /* 0xfffffffd150a7810 */ /* 0x001fc80007ffe0ff */
[C---:B------:R-:W-:Y:S01]  /*0360*/  IADD3 R6, P0, PT, R10.reuse, R6, RZ ;  /* 0x000000060a067210 */ /* 0x040fe20007f1e0ff */
[----:B--2---:R1:W-:Y:S04]  /*0370*/  STG.E.U8 desc[UR4][R8.64+0x2], R22 ;  /* 0x0000021608007986 */ /* 0x0043e8000c101104 */
[----:B------:R-:W2:Y:S01]  /*0380*/  LDG.E.U8 R24, desc[UR4][R4.64+0x9] ;  /* 0x0000090404187981 */ /* 0x000ea2000c1e1100 */
[----:B------:R-:W-:-:S05]  /*0390*/  LEA.HI.X.SX32 R7, R10, R7, 0x1, P0 ;  /* 0x000000070a077211 */ /* 0x000fca00000f0eff */
[----:B--2---:R1:W-:Y:S04]  /*03a0*/  STG.E.U8 desc[UR4][R6.64], R24 ;  /* 0x0000001806007986 */ /* 0x0043e8000c101104 */
[----:B------:R-:W2:Y:S01]  /*03b0*/  LDG.E.U8 R11, desc[UR4][R4.64+0xa] ;  /* 0x00000a04040b7981 */ /* 0x000ea2000c1e1100 */
[----:B------:R-:W-:-:S05]  /*03c0*/  VIADD R18, R18, 0x4 ;  /* 0x0000000412127836 */ /* 0x000fca0000000000 */
[----:B------:R-:W-:Y:S01]  /*03d0*/  ISETP.NE.AND P0, PT, R18, RZ, PT ;  /* 0x000000ff1200720c */ /* 0x000fe20003f05270 */
[----:B--2---:R1:W-:Y:S04]  /*03e0*/  STG.E.U8 desc[UR4][R6.64+0x1], R11 ;  /* 0x0000010b06007986 */ /* 0x0043e8000c101104 */
[----:B------:R-:W2:Y:S01]  /*03f0*/  LDG.E.U8 R25, desc[UR4][R4.64+0xb] ;  /* 0x00000b0404197981 */ /* 0x000ea2000c1e1100 */
[C---:B------:R-:W-:Y:S02]  /*0400*/  IMAD R23, R2.reuse, 0xc, R23 ;  /* 0x0000000c02177824 */ /* 0x040fe400078e0217 */
[C---:B------:R-:W-:Y:S02]  /*0410*/  IMAD R17, R2.reuse, 0xc, R17 ;  /* 0x0000000c02117824 */ /* 0x040fe400078e0211 */
[----:B------:R-:W-:-:S02]  /*0420*/  IMAD R19, R2, 0xc, R19 ;  /* 0x0000000c02137824 */ /* 0x000fc400078e0213 */
[----:B------:R-:W-:Y:S02]  /*0430*/  IMAD R21, R2, 0xc, R21 ;  /* 0x0000000c02157824 */ /* 0x000fe400078e0215 */
[----:B------:R-:W-:Y:S01]  /*0440*/  VIADD R16, R16, 0xc ;  /* 0x0000000c10107836 */ /* 0x000fe20000000000 */
[----:B--2---:R1:W-:Y:S01]  /*0450*/  STG.E.U8 desc[UR4][R6.64+0x2], R25 ;  /* 0x0000021906007986 */ /* 0x0043e2000c101104 */
[----:B------:R-:W-:Y:S05]  /*0460*/  @P0 BRA `(.L_x_4) ;  /* 0xfffffffc00400947 */ /* 0x000fea000383ffff */
[----:B------:R-:W-:-:S07]  /*0470*/  MOV R10, R0 ;  /* 0x00000000000a7202 */ /* 0x000fce0000000f00 */
.L_x_3:
[----:B------:R-:W-:-:S13]  /*0480*/  ISETP.NE.AND P0, PT, R20, RZ, PT ;  /* 0x000000ff1400720c */ /* 0x000fda0003f05270 */
[----:B------:R-:W-:Y:S05]  /*0490*/  @!P0 BRA `(.L_x_5) ;  /* 0x0000000000c08947 */ /* 0x000fea0003800000 */
[----:B------:R-:W-:Y:S02]  /*04a0*/  ISETP.NE.AND P1, PT, R20, 0x1, PT ;  /* 0x000000011400780c */ /* 0x000fe40003f25270 */
[----:B------:R-:W-:-:S11]  /*04b0*/  LOP3.LUT P0, RZ, R3, 0x1, RZ, 0xc0, !PT ;  /* 0x0000000103ff7812 */ /* 0x000fd6000780c0ff */
[----:B------:R-:W-:Y:S05]  /*04c0*/  @!P1 BRA `(.L_x_6) ;  /* 0x00000000006c9947 */ /* 0x000fea0003800000 */
[----:B-1----:R-:W1:Y:S01]  /*04d0*/  LDC.64 R6, c[0x0][0x380] ;  /* 0x0000e000ff067b82 */ /* 0x002e620000000a00 */
[----:B------:R-:W-:-:S04]  /*04e0*/  IMAD R4, R13, R3, R10 ;  /* 0x000000030d047224 */ /* 0x000fc800078e020a */
[----:B------:R-:W-:-:S05]  /*04f0*/  IMAD R5, R4, 0x3, RZ ;  /* 0x0000000304057824 */ /* 0x000fca00078e02ff */
[----:B-1----:R-:W-:-:S04]  /*0500*/  IADD3 R4, P1, PT, R5, R6, RZ ;  /* 0x0000000605047210 */ /* 0x002fc80007f3e0ff */
[----:B------:R-:W-:Y:S02]  /*0510*/  LEA.HI.X.SX32 R5, R5, R7, 0x1, P1 ;  /* 0x0000000705057211 */ /* 0x000fe400008f0eff */
[----:B------:R-:W1:Y:S03]  /*0520*/  LDC.64 R6, c[0x0][0x388] ;  /* 0x0000e200ff067b82 */ /* 0x000e660000000a00 */
[----:B0-----:R-:W2:Y:S01]  /*0530*/  LDG.E.U8 R17, desc[UR4][R4.64] ;  /* 0x0000000404117981 */ /* 0x001ea2000c1e1100 */
[----:B------:R-:W-:Y:S02]  /*0540*/  IMAD.MOV.U32 R11, RZ, RZ, 0x3 ;  /* 0x00000003ff0b7424 */ /* 0x000fe400078e00ff */
[----:B------:R-:W-:-:S04]  /*0550*/  IMAD R8, R10, R2, R15 ;  /* 0x000000020a087224 */ /* 0x000fc800078e020f */
[----:B------:R-:W-:-:S05]  /*0560*/  IMAD R11, R8, R11, -0x3 ;  /* 0xfffffffd080b7424 */ /* 0x000fca00078e020b */
[----:B-1----:R-:W-:-:S04]  /*0570*/  IADD3 R8, P1, PT, R11, R6, RZ ;  /* 0x000000060b087210 */ /* 0x002fc80007f3e0ff */
[----:B------:R-:W-:-:S05]  /*0580*/  LEA.HI.X.SX32 R9, R11, R7, 0x1, P1 ;  /* 0x000000070b097211 */ /* 0x000fca00008f0eff */
[----:B--2---:R0:W-:Y:S04]  /*0590*/  STG.E.U8 desc[UR4][R8.64], R17 ;  /* 0x0000001108007986 */ /* 0x0041e8000c101104 */
[----:B------:R-:W2:Y:S04]  /*05a0*/  LDG.E.U8 R19, desc[UR4][R4.64+0x1] ;  /* 0x0000010404137981 */ /* 0x000ea8000c1e1100 */
[----:B--2---:R2:W-:Y:S04]  /*05b0*/  STG.E.U8 desc[UR4][R8.64+0x1], R19 ;  /* 0x0000011308007986 */ /* 0x0045e8000c101104 */
[----:B------:R-:W3:Y:S01]  /*05c0*/  LDG.E.U8 R21, desc[UR4][R4.64+0x2] ;  /* 0x0000020404157981 */ /* 0x000ee2000c1e1100 */
[----:B------:R-:W-:-:S05]  /*05d0*/  IMAD R11, R2, 0x3, R11 ;  /* 0x00000003020b7824 */ /* 0x000fca00078e020b */
[C---:B------:R-:W-:Y:S01]  /*05e0*/  IADD3 R6, P1, PT, R11.reuse, R6, RZ ;  /* 0x000000060b067210 */ /* 0x040fe20007f3e0ff */
[----:B---3--:R2:W-:Y:S04]  /*05f0*/  STG.E.U8 desc[UR4][R8.64+0x2], R21 ;  /* 0x0000021508007986 */ /* 0x0085e8000c101104 */
[----:B------:R-:W3:Y:S01]  /*0600*/  LDG.E.U8 R23, desc[UR4][R4.64+0x3] ;  /* 0x0000030404177981 */ /* 0x000ee2000c1e1100 */
[----:B------:R-:W-:-:S05]  /*0610*/  LEA.HI.X.SX32 R7, R11, R7, 0x1, P1 ;  /* 0x000000070b077211 */ /* 0x000fca00008f0eff */
[----:B---3--:R2:W-:Y:S04]  /*0620*/  STG.E.U8 desc[UR4][R6.64], R23 ;  /* 0x0000001706007986 */ /* 0x0085e8000c101104 */
[----:B------:R-:W3:Y:S04]  /*0630*/  LDG.E.U8 R11, desc[UR4][R4.64+0x4] ;  /* 0x00000404040b7981 */ /* 0x000ee8000c1e1100 */
[----:B---3--:R2:W-:Y:S04]  /*0640*/  STG.E.U8 desc[UR4][R6.64+0x1], R11 ;  /* 0x0000010b06007986 */ /* 0x0085e8000c101104 */
[----:B0-----:R-:W3:Y:S01]  /*0650*/  LDG.E.U8 R17, desc[UR4][R4.64+0x5] ;  /* 0x0000050404117981 */ /* 0x001ee2000c1e1100 */
[----:B------:R-:W-:-:S03]  /*0660*/  VIADD R10, R10, 0x2 ;  /* 0x000000020a0a7836 */ /* 0x000fc60000000000 */
[----:B---3--:R2:W-:Y:S04]  /*0670*/  STG.E.U8 desc[UR4][R6.64+0x2], R17 ;  /* 0x0000021106007986 */ /* 0x0085e8000c101104 */
.L_x_6:
[----:B------:R-:W-:Y:S05]  /*0680*/  @!P0 BRA `(.L_x_5) ;  /* 0x0000000000448947 */ /* 0x000fea0003800000 */
[----:B------:R-:W3:Y:S01]  /*0690*/  LDC.64 R4, c[0x0][0x380] ;  /* 0x0000e000ff047b82 */ /* 0x000ee20000000a00 */
[----:B------:R-:W-:-:S04]  /*06a0*/  IMAD R3, R13, R3, R10 ;  /* 0x000000030d037224 */ /* 0x000fc800078e020a */
[----:B------:R-:W-:-:S03]  /*06b0*/  IMAD R3, R3, 0x3, RZ ;  /* 0x0000000303037824 */ /* 0x000fc600078e02ff */
[----:B-12---:R-:W1:Y:S02]  /*06c0*/  LDC.64 R6, c[0x0][0x388] ;  /* 0x0000e200ff067b82 */ /* 0x006e640000000a00 */
[----:B---3--:R-:W-:-:S04]  /*06d0*/  IADD3 R4, P0, PT, R3, R4, RZ ;  /* 0x0000000403047210 */ /* 0x008fc80007f1e0ff */
[----:B------:R-:W-:-:S05]  /*06e0*/  LEA.HI.X.SX32 R5, R3, R5, 0x1, P0 ;  /* 0x0000000503057211 */ /* 0x000fca00000f0eff */
[----:B0-----:R-:W2:Y:S01]  /*06f0*/  LDG.E.U8 R3, desc[UR4][R4.64] ;  /* 0x0000000404037981 */ /* 0x001ea2000c1e1100 */
[----:B------:R-:W-:Y:S02]  /*0700*/  HFMA2 R8, -RZ, RZ, 0, 1.78813934326171875e-07 ;  /* 0x00000003ff087431 */ /* 0x000fe400000001ff */
[----:B------:R-:W-:-:S04]  /*0710*/  IMAD R15, R10, R2, R15 ;  /* 0x000000020a0f7224 */ /* 0x000fc800078e020f */
[----:B------:R-:W-:-:S05]  /*0720*/  IMAD R15, R15, R8, -0x3 ;  /* 0xfffffffd0f0f7424 */ /* 0x000fca00078e0208 */
[----:B-1----:R-:W-:-:S04]  /*0730*/  IADD3 R6, P0, PT, R15, R6, RZ ;  /* 0x000000060f067210 */ /* 0x002fc80007f1e0ff */
[----:B------:R-:W-:-:S05]  /*0740*/  LEA.HI.X.SX32 R7, R15, R7, 0x1, P0 ;  /* 0x000000070f077211 */ /* 0x000fca00000f0eff */
[----:B--2---:R3:W-:Y:S04]  /*0750*/  STG.E.U8 desc[UR4][R6.64], R3 ;  /* 0x0000000306007986 */ /* 0x0047e8000c101104 */
[----:B------:R-:W2:Y:S04]  /*0760*/  LDG.E.U8 R9, desc[UR4][R4.64+0x1] ;  /* 0x0000010404097981 */ /* 0x000ea8000c1e1100 */
[----:B--2---:R3:W-:Y:S04]  /*0770*/  STG.E.U8 desc[UR4][R6.64+0x1], R9 ;  /* 0x0000010906007986 */ /* 0x0047e8000c101104 */
[----:B------:R-:W2:Y:S04]  /*0780*/  LDG.E.U8 R11, desc[UR4][R4.64+0x2] ;  /* 0x00000204040b7981 */ /* 0x000ea8000c1e1100 */
[----:B--2---:R3:W-:Y:S02]  /*0790*/  STG.E.U8 desc[UR4][R6.64+0x2], R11 ;  /* 0x0000020b06007986 */ /* 0x0047e4000c101104 */
.L_x_5:
[----:B------:R-:W-:-:S05]  /*07a0*/  VIADD R13, R13, 0x1 ;  /* 0x000000010d0d7836 */ /* 0x000fca0000000000 */
[----:B------:R-:W-:-:S13]  /*07b0*/  ISETP.NE.AND P0, PT, R13, R2, PT ;  /* 0x000000020d00720c */ /* 0x000fda0003f05270 */
[----:B------:R-:W-:Y:S05]  /*07c0*/  @P0 BRA `(.L_x_7) ;  /* 0xfffffff800380947 */ /* 0x000fea000383ffff */
[----:B0-----:R-:W-:Y:S05]  /*07d0*/  EXIT ;  /* 0x000000000000794d */ /* 0x001fea0003800000 */
.L_x_8:
        /* <DEDUP_REMOVED lines=10> */
.L_x_12:


//--------------------- .nv.shared._Z43rotate_90_parallel_per_element_tiled_paddedPhS_iij --------------------------
	.section	.nv.shared._Z43rotate_90_parallel_per_element_tiled_paddedPhS_iij,"aw",@nobits
	.sectionflags	@""
	.align	16
	.zero		1024


//--------------------- .nv.shared.reserved.0     --------------------------
	.section	.nv.shared.reserved.0,"aw",@nobits
	.weak		__nv_reservedSMEM_offset_0_alias
	.size		__nv_reservedSMEM_offset_0_alias, 0, 64
	.other		__nv_reservedSMEM_offset_0_alias,@"STO_CUDA_RESERVED_SHARED STV_DEFAULT"
__nv_reservedSMEM_offset_0_alias:
	.zero		0
	.zero		64


//--------------------- .nv.shared._Z36rotate_90_parallel_per_element_tiledPhS_iij --------------------------
	.section	.nv.shared._Z36rotate_90_parallel_per_element_tiledPhS_iij,"aw",@nobits
	.sectionflags	@""
	.align	16
	.zero		1024


//--------------------- .nv.shared._Z30rotate_90_parallel_per_elementPhS_ii --------------------------
	.section	.nv.shared._Z30rotate_90_parallel_per_elementPhS_ii,"aw",@nobits
	.sectionflags	@""
	.align	16
	.zero		1024


//--------------------- .nv.shared._Z16rotate_90_serialPhS_ii --------------------------
	.section	.nv.shared._Z16rotate_90_serialPhS_ii,"aw",@nobits
	.sectionflags	@""
	.align	16
	.zero		1024


//--------------------- .nv.constant0._Z43rotate_90_parallel_per_element_tiled_paddedPhS_iij --------------------------
	.section	.nv.constant0._Z43rotate_90_parallel_per_element_tiled_paddedPhS_iij,"a",@progbits
	.sectionflags	@""
	.align	4
.nv.constant0._Z43rotate_90_parallel_per_element_tiled_paddedPhS_iij:
	.zero		924


//--------------------- .nv.constant0._Z36rotate_90_parallel_per_element_tiledPhS_iij --------------------------
	.section	.nv.constant0._Z36rotate_90_parallel_per_element_tiledPhS_iij,"a",@progbits
	.sectionflags	@""
	.align	4
.nv.constant0._Z36rotate_90_parallel_per_element_tiledPhS_iij:
	.zero		924


//--------------------- .nv.constant0._Z30rotate_90_parallel_per_elementPhS_ii --------------------------
	.section	.nv.constant0._Z30rotate_90_parallel_per_elementPhS_ii,"a",@progbits
	.sectionflags	@""
	.align	4
.nv.constant0._Z30rotate_90_parallel_per_elementPhS_ii:
	.zero		920


//--------------------- .nv.constant0._Z16rotate_90_serialPhS_ii --------------------------
	.section	.nv.constant0._Z16rotate_90_serialPhS_ii,"a",@progbits
	.sectionflags	@""
	.align	4
.nv.constant0._Z16rotate_90_serialPhS_ii:
	.zero		920


//--------------------- SYMBOLS --------------------------

	.type		.nv.reservedSmem.offset0,@object
	.size		.nv.reservedSmem.offset0,0x4
	.type		.nv.reservedSmem.cap,@object
	.size		.nv.reservedSmem.cap,0x4
